// auto-generated by cutlass_sweep.gemm — config: {"arch": "sm_90", "cluster_m": 2, "cluster_n": 1, "dtype": "fp16", "dtype_b": "fp16", "layout": "nt", "stages": 0, "tile_k": 64, "tile_m": 256, "tile_n": 96}
#include "cutlass/cutlass.h"
#include "cutlass/gemm/collective/collective_builder.hpp"
#include "cutlass/gemm/device/gemm_universal_adapter.h"
#include "cutlass/gemm/kernel/gemm_universal.hpp"
#include "cutlass/epilogue/collective/collective_builder.hpp"

using ElemA = cutlass::half_t;
using ElemB = cutlass::half_t;
using ElemCD = cutlass::half_t;
using Acc  = float;
using TileShape    = cute::Shape<cute::_256, cute::_96, cute::_64>;
using ClusterShape = cute::Shape<cute::_2, cute::_1, cute::_1>;

using CollectiveEpilogue = typename cutlass::epilogue::collective::CollectiveBuilder<
    cutlass::arch::Sm90, cutlass::arch::OpClassTensorOp,
    TileShape, ClusterShape,
    cutlass::epilogue::collective::EpilogueTileAuto,
    Acc, Acc,
    ElemCD, cutlass::layout::RowMajor, 128 / cutlass::sizeof_bits<ElemCD>::value,
    ElemCD, cutlass::layout::RowMajor, 128 / cutlass::sizeof_bits<ElemCD>::value,
    cutlass::epilogue::collective::EpilogueScheduleAuto
  >::CollectiveOp;

using CollectiveMainloop = typename cutlass::gemm::collective::CollectiveBuilder<
    cutlass::arch::Sm90, cutlass::arch::OpClassTensorOp,
    ElemA, cutlass::layout::RowMajor, 128 / cutlass::sizeof_bits<ElemA>::value,
    ElemB, cutlass::layout::ColumnMajor, 128 / cutlass::sizeof_bits<ElemB>::value,
    Acc,
    TileShape, ClusterShape,
    cutlass::gemm::collective::StageCountAutoCarveout<static_cast<int>(sizeof(typename CollectiveEpilogue::SharedStorage))>,
    cutlass::gemm::collective::KernelScheduleAuto
  >::CollectiveOp;

using GemmKernel = cutlass::gemm::kernel::GemmUniversal<
    cute::Shape<int,int,int,int>,
    CollectiveMainloop,
    CollectiveEpilogue
>;
using Gemm = cutlass::gemm::device::GemmUniversalAdapter<GemmKernel>;

// Force the device kernel symbol into the cubin without needing a host main.
auto* _anchor = &cutlass::device_kernel<GemmKernel>;


// ===== COMPILED SASS (sm_90a) =====

	.target	sm_90a

	.elftype	@"ET_EXEC"


//--------------------- .note.nv.tkinfo           --------------------------
	.section	.note.nv.tkinfo,"",@"SHT_NOTE"
	.sectionflags	@"SHF_NOTE_NV_TKINFO"
	.tkinfo
        /*0018*/ 	.word	0x00000002
        /*0030*/ 	.string	""
        /*0030*/ 	.string	"ptxas"
        /*0030*/ 	.string	"Cuda compilation tools, release 13.0, V13.0.88"
        /*0030*/ 	.string	"Build cuda_13.0.r13.0/compiler.36424714_0"
        /*0030*/ 	.string	"-arch sm_90a -m 64 "



//--------------------- .note.nv.cuinfo           --------------------------
	.section	.note.nv.cuinfo,"",@"SHT_NOTE"
	.sectionflags	@"SHF_NOTE_NV_CUINFO"
        /*0018*/ 	.short	0x0002
        /*001a*/ 	.short	0x005a
        /*001c*/ 	.short	0x0082
	.zero		2


//--------------------- .nv.info                  --------------------------
	.section	.nv.info,"",@"SHT_CUDA_INFO"
	.align	4


	//----- nvinfo : EIATTR_REGCOUNT
	.align		4
        /*0000*/ 	.byte	0x04, 0x2f
        /*0002*/ 	.short	(.L_15 - .L_14)
	.align		4
.L_14:
        /*0004*/ 	.word	index@(_ZN7cutlass13device_kernelINS_4gemm6kernel13GemmUniversalIN4cute5tupleIJiiiiEEENS1_10collective13CollectiveMmaINS1_34MainloopSm90TmaGmmaWarpSpecializedILi5ENS5_IJNS4_1CILi2EEENSA_ILi1EEESC_EEENS1_35KernelTmaWarpSpecializedCooperativeEEENS5_IJNSA_ILi256EEENSA_ILi96EEENSA_ILi64EEEEEENS_6half_tENS5_IJlSC_lEEESK_SL_NS4_8TiledMMAINS4_8MMA_AtomIJNS4_4SM904GMMA25MMA_64x96x16_F32F16F16_SSILNSP_5MajorE0ELSR_0ELNSP_7ScaleInE1ELSS_1EEEEEENS4_6LayoutISD_NS5_IJSC_NSA_ILi0EEESW_EEEEENS5_IJNS4_10UnderscoreESZ_SZ_EEEEENS4_13SM90_TMA_LOADENS4_14ComposedLayoutINS4_7SwizzleILi3ELi4ELi3EEENS4_18smem_ptr_flag_bitsILi16EEENSV_INS5_IJNSA_ILi8EEESI_EEENS5_IJSI_SC_EEEEEEEvNS4_8identityENS4_23SM90_TMA_LOAD_MULTICASTES1C_vS1D_EENS_8epilogue10collective6detail29Sm90TmaWarpSpecializedAdapterINS1H_15DefaultEpilogueISK_SL_SL_NS1G_6thread17LinearCombinationISK_Li1EffLNS1L_9ScaleType4KindE0ELNS_15FloatRoundStyleE2ESK_EENS1_15EpilogueDefaultEEEEEvvEEEEvNT_6ParamsE)
        /*0008*/ 	.word	0x000000a8


	//----- nvinfo : EIATTR_FRAME_SIZE
	.align		4
.L_15:
        /*000c*/ 	.byte	0x04, 0x11
        /*000e*/ 	.short	(.L_17 - .L_16)
	.align		4
.L_16:
        /*0010*/ 	.word	index@(_ZN7cutlass13device_kernelINS_4gemm6kernel13GemmUniversalIN4cute5tupleIJiiiiEEENS1_10collective13CollectiveMmaINS1_34MainloopSm90TmaGmmaWarpSpecializedILi5ENS5_IJNS4_1CILi2EEENSA_ILi1EEESC_EEENS1_35KernelTmaWarpSpecializedCooperativeEEENS5_IJNSA_ILi256EEENSA_ILi96EEENSA_ILi64EEEEEENS_6half_tENS5_IJlSC_lEEESK_SL_NS4_8TiledMMAINS4_8MMA_AtomIJNS4_4SM904GMMA25MMA_64x96x16_F32F16F16_SSILNSP_5MajorE0ELSR_0ELNSP_7ScaleInE1ELSS_1EEEEEENS4_6LayoutISD_NS5_IJSC_NSA_ILi0EEESW_EEEEENS5_IJNS4_10UnderscoreESZ_SZ_EEEEENS4_13SM90_TMA_LOADENS4_14ComposedLayoutINS4_7SwizzleILi3ELi4ELi3EEENS4_18smem_ptr_flag_bitsILi16EEENSV_INS5_IJNSA_ILi8EEESI_EEENS5_IJSI_SC_EEEEEEEvNS4_8identityENS4_23SM90_TMA_LOAD_MULTICASTES1C_vS1D_EENS_8epilogue10collective6detail29Sm90TmaWarpSpecializedAdapterINS1H_15DefaultEpilogueISK_SL_SL_NS1G_6thread17LinearCombinationISK_Li1EffLNS1L_9ScaleType4KindE0ELNS_15FloatRoundStyleE2ESK_EENS1_15EpilogueDefaultEEEEEvvEEEEvNT_6ParamsE)
        /*0014*/ 	.word	0x00000000


	//----- nvinfo : EIATTR_MIN_STACK_SIZE
	.align		4
.L_17:
        /*0018*/ 	.byte	0x04, 0x12
        /*001a*/ 	.short	(.L_19 - .L_18)
	.align		4
.L_18:
        /*001c*/ 	.word	index@(_ZN7cutlass13device_kernelINS_4gemm6kernel13GemmUniversalIN4cute5tupleIJiiiiEEENS1_10collective13CollectiveMmaINS1_34MainloopSm90TmaGmmaWarpSpecializedILi5ENS5_IJNS4_1CILi2EEENSA_ILi1EEESC_EEENS1_35KernelTmaWarpSpecializedCooperativeEEENS5_IJNSA_ILi256EEENSA_ILi96EEENSA_ILi64EEEEEENS_6half_tENS5_IJlSC_lEEESK_SL_NS4_8TiledMMAINS4_8MMA_AtomIJNS4_4SM904GMMA25MMA_64x96x16_F32F16F16_SSILNSP_5MajorE0ELSR_0ELNSP_7ScaleInE1ELSS_1EEEEEENS4_6LayoutISD_NS5_IJSC_NSA_ILi0EEESW_EEEEENS5_IJNS4_10UnderscoreESZ_SZ_EEEEENS4_13SM90_TMA_LOADENS4_14ComposedLayoutINS4_7SwizzleILi3ELi4ELi3EEENS4_18smem_ptr_flag_bitsILi16EEENSV_INS5_IJNSA_ILi8EEESI_EEENS5_IJSI_SC_EEEEEEEvNS4_8identityENS4_23SM90_TMA_LOAD_MULTICASTES1C_vS1D_EENS_8epilogue10collective6detail29Sm90TmaWarpSpecializedAdapterINS1H_15DefaultEpilogueISK_SL_SL_NS1G_6thread17LinearCombinationISK_Li1EffLNS1L_9ScaleType4KindE0ELNS_15FloatRoundStyleE2ESK_EENS1_15EpilogueDefaultEEEEEvvEEEEvNT_6ParamsE)
        /*0020*/ 	.word	0x00000000
.L_19:


//--------------------- .nv.compat                --------------------------
	.section	.nv.compat,"",@"SHT_CUDA_COMPAT_INFO"
	.align	4
        /*0000*/ 	.byte	0x02, 0x09, 0x01, 0x00, 0x02, 0x02, 0x04, 0x00, 0x02, 0x05, 0x05, 0x00, 0x03, 0x07, 0x01, 0x01
        /*0010*/ 	.byte	0x02, 0x03, 0x01, 0x00, 0x02, 0x06, 0x01, 0x00, 0x04, 0x0b, 0x08, 0x00, 0x00, 0x00, 0x00, 0x00
        /*0020*/ 	.byte	0x00, 0x00, 0x00, 0x00


//--------------------- .nv.info._ZN7cutlass13device_kernelINS_4gemm6kernel13GemmUniversalIN4cute5tupleIJiiiiEEENS1_10collective13CollectiveMmaINS1_34MainloopSm90TmaGmmaWarpSpecializedILi5ENS5_IJNS4_1CILi2EEENSA_ILi1EEESC_EEENS1_35KernelTmaWarpSpecializedCooperativeEEENS5_IJNSA_ILi256EEENSA_ILi96EEENSA_ILi64EEEEEENS_6half_tENS5_IJlSC_lEEESK_SL_NS4_8TiledMMAINS4_8MMA_AtomIJNS4_4SM904GMMA25MMA_64x96x16_F32F16F16_SSILNSP_5MajorE0ELSR_0ELNSP_7ScaleInE1ELSS_1EEEEEENS4_6LayoutISD_NS5_IJSC_NSA_ILi0EEESW_EEEEENS5_IJNS4_10UnderscoreESZ_SZ_EEEEENS4_13SM90_TMA_LOADENS4_14ComposedLayoutINS4_7SwizzleILi3ELi4ELi3EEENS4_18smem_ptr_flag_bitsILi16EEENSV_INS5_IJNSA_ILi8EEESI_EEENS5_IJSI_SC_EEEEEEEvNS4_8identityENS4_23SM90_TMA_LOAD_MULTICASTES1C_vS1D_EENS_8epilogue10collective6detail29Sm90TmaWarpSpecializedAdapterINS1H_15DefaultEpilogueISK_SL_SL_NS1G_6thread17LinearCombinationISK_Li1EffLNS1L_9ScaleType4KindE0ELNS_15FloatRoundStyleE2ESK_EENS1_15EpilogueDefaultEEEEEvvEEEEvNT_6ParamsE --------------------------
	.section	.nv.info._ZN7cutlass13device_kernelINS_4gemm6kernel13GemmUniversalIN4cute5tupleIJiiiiEEENS1_10collective13CollectiveMmaINS1_34MainloopSm90TmaGmmaWarpSpecializedILi5ENS5_IJNS4_1CILi2EEENSA_ILi1EEESC_EEENS1_35KernelTmaWarpSpecializedCooperativeEEENS5_IJNSA_ILi256EEENSA_ILi96EEENSA_ILi64EEEEEENS_6half_tENS5_IJlSC_lEEESK_SL_NS4_8TiledMMAINS4_8MMA_AtomIJNS4_4SM904GMMA25MMA_64x96x16_F32F16F16_SSILNSP_5MajorE0ELSR_0ELNSP_7ScaleInE1ELSS_1EEEEEENS4_6LayoutISD_NS5_IJSC_NSA_ILi0EEESW_EEEEENS5_IJNS4_10UnderscoreESZ_SZ_EEEEENS4_13SM90_TMA_LOADENS4_14ComposedLayoutINS4_7SwizzleILi3ELi4ELi3EEENS4_18smem_ptr_flag_bitsILi16EEENSV_INS5_IJNSA_ILi8EEESI_EEENS5_IJSI_SC_EEEEEEEvNS4_8identityENS4_23SM90_TMA_LOAD_MULTICASTES1C_vS1D_EENS_8epilogue10collective6detail29Sm90TmaWarpSpecializedAdapterINS1H_15DefaultEpilogueISK_SL_SL_NS1G_6thread17LinearCombinationISK_Li1EffLNS1L_9ScaleType4KindE0ELNS_15FloatRoundStyleE2ESK_EENS1_15EpilogueDefaultEEEEEvvEEEEvNT_6ParamsE,"",@"SHT_CUDA_INFO"
	.sectionflags	@""
	.align	4


	//----- nvinfo : EIATTR_CUDA_API_VERSION
	.align		4
        /*0000*/ 	.byte	0x04, 0x37
        /*0002*/ 	.short	(.L_21 - .L_20)
.L_20:
        /*0004*/ 	.word	0x00000082


	//----- nvinfo : EIATTR_KPARAM_INFO
	.align		4
.L_21:
        /*0008*/ 	.byte	0x04, 0x17
        /*000a*/ 	.short	(.L_23 - .L_22)
.L_22:
        /*000c*/ 	.word	0x00000000
        /*0010*/ 	.short	0x0000
        /*0012*/ 	.short	0x0070
        /*0014*/ 	.byte	0x00, 0xf0, 0x01, 0x10


	//----- nvinfo : EIATTR_SPARSE_MMA_MASK
	.align		4
.L_23:
        /*0018*/ 	.byte	0x03, 0x50
        /*001a*/ 	.short	0x0000


	//----- nvinfo : EIATTR_MAXREG_COUNT
	.align		4
        /*001c*/ 	.byte	0x03, 0x1b
        /*001e*/ 	.short	0x00a8


	//----- nvinfo : EIATTR_NUM_BARRIERS
	.align		4
        /*0020*/ 	.byte	0x02, 0x4c
        /*0022*/ 	.byte	0x01
	.zero		1


	//----- nvinfo : EIATTR_EXTERNS
	.align		4
        /*0024*/ 	.byte	0x04, 0x0f
        /*0026*/ 	.short	(.L_25 - .L_24)


	//   ....[0]....
	.align		4
.L_24:
        /*0028*/ 	.word	index@(__assertfail)


	//----- nvinfo : EIATTR_MERCURY_ISA_VERSION
	.align		4
.L_25:
        /*002c*/ 	.byte	0x03, 0x5f
        /*002e*/ 	.short	0x0101


	//----- nvinfo : EIATTR_INT_WARP_WIDE_INSTR_OFFSETS
	.align		4
        /*0030*/ 	.byte	0x04, 0x31
        /*0032*/ 	.short	(.L_27 - .L_26)


	//   ....[0]....
.L_26:
        /*0034*/ 	.word	0x000004a0


	//   ....[1]....
        /*0038*/ 	.word	0x000004d0


	//   ....[2]....
        /*003c*/ 	.word	0x000006a0


	//   ....[3]....
        /*0040*/ 	.word	0x000021b0


	//----- nvinfo : EIATTR_COOP_GROUP_MASK_REGIDS
	.align		4
.L_27:
        /*0044*/ 	.byte	0x04, 0x29
        /*0046*/ 	.short	(.L_29 - .L_28)


	//   ....[0]....
.L_28:
        /*0048*/ 	.word	0xffffffff


	//   ....[1]....
        /*004c*/ 	.word	0xffffffff


	//   ....[2]....
        /*0050*/ 	.word	0xffffffff


	//   ....[3]....
        /*0054*/ 	.word	0xffffffff


	//   ....[4]....
        /*0058*/ 	.word	0xffffffff


	//   ....[5]....
        /*005c*/ 	.word	0xffffffff


	//----- nvinfo : EIATTR_COOP_GROUP_INSTR_OFFSETS
	.align		4
.L_29:
        /*0060*/ 	.byte	0x04, 0x28
        /*0062*/ 	.short	(.L_31 - .L_30)


	//   ....[0]....
.L_30:
        /*0064*/ 	.word	0x00000060


	//   ....[1]....
        /*0068*/ 	.word	0x00000070


	//   ....[2]....
        /*006c*/ 	.word	0x00000130


	//   ....[3]....
        /*0070*/ 	.word	0x000002f0


	//   ....[4]....
        /*0074*/ 	.word	0x00000820


	//   ....[5]....
        /*0078*/ 	.word	0x000014b0


	//----- nvinfo : EIATTR_REG_RECONFIG
	.align		4
.L_31:
        /*007c*/ 	.byte	0x01, 0x54
	.zero		2


	//----- nvinfo : EIATTR_SYSCALL_OFFSETS
	.align		4
        /*0080*/ 	.byte	0x04, 0x46
        /*0082*/ 	.short	(.L_33 - .L_32)


	//   ....[0]....
.L_32:
        /*0084*/ 	.word	0x000016a0


	//----- nvinfo : EIATTR_MBARRIER_INSTR_OFFSETS
	.align		4
.L_33:
        /*0088*/ 	.byte	0x04, 0x39
        /*008a*/ 	.short	(.L_35 - .L_34)


	//   ....[0]....
.L_34:
        /*008c*/ 	.word	0x00000230
        /*0090*/ 	.word	0x000000ff
        /*0094*/ 	.word	0x00000000
        /*0098*/ 	.short	0x0100
        /*009a*/ 	.byte	0x08
	.zero		1


	//   ....[1]....
        /*009c*/ 	.word	0x00000240
        /*00a0*/ 	.word	0x000000ff
        /*00a4*/ 	.word	0x00000028
        /*00a8*/ 	.short	0x0100
        /*00aa*/ 	.byte	0x08
	.zero		1


	//   ....[2]....
        /*00ac*/ 	.word	0x00000250
        /*00b0*/ 	.word	0x000000ff
        /*00b4*/ 	.word	0x00000008
        /*00b8*/ 	.short	0x0100
        /*00ba*/ 	.byte	0x08
	.zero		1


	//   ....[3]....
        /*00bc*/ 	.word	0x00000260
        /*00c0*/ 	.word	0x000000ff
        /*00c4*/ 	.word	0x00000030
        /*00c8*/ 	.short	0x0100
        /*00ca*/ 	.byte	0x08
	.zero		1


	//   ....[4]....
        /*00cc*/ 	.word	0x00000270
        /*00d0*/ 	.word	0x000000ff
        /*00d4*/ 	.word	0x00000010
        /*00d8*/ 	.short	0x0100
        /*00da*/ 	.byte	0x08
	.zero		1


	//   ....[5]....
        /*00dc*/ 	.word	0x00000280
        /*00e0*/ 	.word	0x000000ff
        /*00e4*/ 	.word	0x00000038
        /*00e8*/ 	.short	0x0100
        /*00ea*/ 	.byte	0x08
	.zero		1


	//   ....[6]....
        /*00ec*/ 	.word	0x00000290
        /*00f0*/ 	.word	0x000000ff
        /*00f4*/ 	.word	0x00000018
        /*00f8*/ 	.short	0x0100
        /*00fa*/ 	.byte	0x08
	.zero		1


	//   ....[7]....
        /*00fc*/ 	.word	0x000002a0
        /*0100*/ 	.word	0x000000ff
        /*0104*/ 	.word	0x00000040
        /*0108*/ 	.short	0x0100
        /*010a*/ 	.byte	0x08
	.zero		1


	//   ....[8]....
        /*010c*/ 	.word	0x000002b0
        /*0110*/ 	.word	0x000000ff
        /*0114*/ 	.word	0x00000020
        /*0118*/ 	.short	0x0100
        /*011a*/ 	.byte	0x08
	.zero		1


	//   ....[9]....
        /*011c*/ 	.word	0x000002c0
        /*0120*/ 	.word	0x000000ff
        /*0124*/ 	.word	0x00000048
        /*0128*/ 	.short	0x0100
        /*012a*/ 	.byte	0x08
	.zero		1


	//   ....[10]....
        /*012c*/ 	.word	0x00000730
        /*0130*/ 	.word	0x000000ff
        /*0134*/ 	.word	0x00000060
        /*0138*/ 	.short	0x0100
        /*013a*/ 	.byte	0x06
	.zero		1


	//   ....[11]....
        /*013c*/ 	.word	0x000007c0
        /*0140*/ 	.word	0x000000ff
        /*0144*/ 	.word	0x00000068
        /*0148*/ 	.short	0x0100
        /*014a*/ 	.byte	0x06
	.zero		1


	//   ....[12]....
        /*014c*/ 	.word	0x00001760
        /*0150*/ 	.word	0x00000003
        /*0154*/ 	.word	0x00000000
        /*0158*/ 	.short	0x010a
        /*015a*/ 	.byte	0x3f
	.zero		1


	//   ....[13]....
        /*015c*/ 	.word	0x000017c0
        /*0160*/ 	.word	0x00000003
        /*0164*/ 	.word	0x00000000
        /*0168*/ 	.short	0x010a
        /*016a*/ 	.byte	0x3f
	.zero		1


	//   ....[14]....
        /*016c*/ 	.word	0x00001c80
        /*0170*/ 	.word	0x00000005
        /*0174*/ 	.word	0x00000000
        /*0178*/ 	.short	0x010a
        /*017a*/ 	.byte	0x3f
	.zero		1


	//   ....[15]....
        /*017c*/ 	.word	0x00001cc0
        /*0180*/ 	.word	0x00000005
        /*0184*/ 	.word	0x00000000
        /*0188*/ 	.short	0x010a
        /*018a*/ 	.byte	0x3f
	.zero		1


	//   ....[16]....
        /*018c*/ 	.word	0x00002060
        /*0190*/ 	.word	0x00000005
        /*0194*/ 	.word	0x00000000
        /*0198*/ 	.short	0x0101
        /*019a*/ 	.byte	0x3f
	.zero		1


	//   ....[17]....
        /*019c*/ 	.word	0x00002250
        /*01a0*/ 	.word	0x00000003
        /*01a4*/ 	.word	0x00000000
        /*01a8*/ 	.short	0x0101
        /*01aa*/ 	.byte	0x3f
	.zero		1


	//   ....[18]....
        /*01ac*/ 	.word	0x00009740
        /*01b0*/ 	.word	0x00000015
        /*01b4*/ 	.word	0x00000028
        /*01b8*/ 	.short	0x010a
        /*01ba*/ 	.byte	0x3f
	.zero		1


	//   ....[19]....
        /*01bc*/ 	.word	0x00009ad0
        /*01c0*/ 	.word	0x00000006
        /*01c4*/ 	.word	0x00000068
        /*01c8*/ 	.short	0x0101
        /*01ca*/ 	.byte	0x3f
	.zero		1


	//   ....[20]....
        /*01cc*/ 	.word	0x0000a210
        /*01d0*/ 	.word	0x00000007
        /*01d4*/ 	.word	0x00000000
        /*01d8*/ 	.short	0x010a
        /*01da*/ 	.byte	0x3f
	.zero		1


	//   ....[21]....
        /*01dc*/ 	.word	0x0000a290
        /*01e0*/ 	.word	0x00000006
        /*01e4*/ 	.word	0x00000000
        /*01e8*/ 	.short	0x010a
        /*01ea*/ 	.byte	0x3f
	.zero		1


	//   ....[22]....
        /*01ec*/ 	.word	0x0000a320
        /*01f0*/ 	.word	0x00000007
        /*01f4*/ 	.word	0x00000000
        /*01f8*/ 	.short	0x010a
        /*01fa*/ 	.byte	0x3f
	.zero		1


	//   ....[23]....
        /*01fc*/ 	.word	0x0000a3b0
        /*0200*/ 	.word	0x00000006
        /*0204*/ 	.word	0x00000000
        /*0208*/ 	.short	0x010a
        /*020a*/ 	.byte	0x3f
	.zero		1


	//   ....[24]....
        /*020c*/ 	.word	0x0000a440
        /*0210*/ 	.word	0x00000005
        /*0214*/ 	.word	0x00000000
        /*0218*/ 	.short	0x010a
        /*021a*/ 	.byte	0x3f
	.zero		1


	//   ....[25]....
        /*021c*/ 	.word	0x0000a4a0
        /*0220*/ 	.word	0x00000003
        /*0224*/ 	.word	0x00000000
        /*0228*/ 	.short	0x010a
        /*022a*/ 	.byte	0x3f
	.zero		1


	//   ....[26]....
        /*022c*/ 	.word	0x0000a4f0
        /*0230*/ 	.word	0x00000005
        /*0234*/ 	.word	0x00000000
        /*0238*/ 	.short	0x010a
        /*023a*/ 	.byte	0x3f
	.zero		1


	//   ....[27]....
        /*023c*/ 	.word	0x0000a5c0
        /*0240*/ 	.word	0x00000015
        /*0244*/ 	.word	0x00000028
        /*0248*/ 	.short	0x010a
        /*024a*/ 	.byte	0x3f
	.zero		1


	//   ....[28]....
        /*024c*/ 	.word	0x0000a690
        /*0250*/ 	.word	0x00000007
        /*0254*/ 	.word	0x00000000
        /*0258*/ 	.short	0x010a
        /*025a*/ 	.byte	0x3f
	.zero		1


	//   ....[29]....
        /*025c*/ 	.word	0x0000a6e0
        /*0260*/ 	.word	0x00000006
        /*0264*/ 	.word	0x00000000
        /*0268*/ 	.short	0x010a
        /*026a*/ 	.byte	0x3f
	.zero		1


	//   ....[30]....
        /*026c*/ 	.word	0x0000a730
        /*0270*/ 	.word	0x00000007
        /*0274*/ 	.word	0x00000000
        /*0278*/ 	.short	0x010a
        /*027a*/ 	.byte	0x3f
	.zero		1


	//   ....[31]....
        /*027c*/ 	.word	0x0000a780
        /*0280*/ 	.word	0x00000006
        /*0284*/ 	.word	0x00000000
        /*0288*/ 	.short	0x010a
        /*028a*/ 	.byte	0x3f
	.zero		1


	//----- nvinfo : EIATTR_NUM_MBARRIERS
	.align		4
.L_35:
        /*028c*/ 	.byte	0x03, 0x38
        /*028e*/ 	.short	0x000c


	//----- nvinfo : EIATTR_EXIT_INSTR_OFFSETS
	.align		4
        /*0290*/ 	.byte	0x04, 0x1c
        /*0292*/ 	.short	(.L_37 - .L_36)


	//   ....[0]....
.L_36:
        /*0294*/ 	.word	0x000009f0


	//   ....[1]....
        /*0298*/ 	.word	0x00001210


	//   ....[2]....
        /*029c*/ 	.word	0x00008ee0


	//   ....[3]....
        /*02a0*/ 	.word	0x00009440


	//   ....[4]....
        /*02a4*/ 	.word	0x0000a490


	//----- nvinfo : EIATTR_MAX_THREADS
	.align		4
.L_37:
        /*02a8*/ 	.byte	0x04, 0x05
        /*02aa*/ 	.short	(.L_39 - .L_38)
.L_38:
        /*02ac*/ 	.word	0x00000180
        /*02b0*/ 	.word	0x00000001
        /*02b4*/ 	.word	0x00000001


	//----- nvinfo : EIATTR_CRS_STACK_SIZE
	.align		4
.L_39:
        /*02b8*/ 	.byte	0x04, 0x1e
        /*02ba*/ 	.short	(.L_41 - .L_40)
.L_40:
        /*02bc*/ 	.word	0x00000000


	//----- nvinfo : EIATTR_CBANK_PARAM_SIZE
	.align		4
.L_41:
        /*02c0*/ 	.byte	0x03, 0x19
        /*02c2*/ 	.short	0x0470


	//----- nvinfo : EIATTR_PARAM_CBANK
	.align		4
        /*02c4*/ 	.byte	0x04, 0x0a
        /*02c6*/ 	.short	(.L_43 - .L_42)
	.align		4
.L_42:
        /*02c8*/ 	.word	index@(.nv.constant0._ZN7cutlass13device_kernelINS_4gemm6kernel13GemmUniversalIN4cute5tupleIJiiiiEEENS1_10collective13CollectiveMmaINS1_34MainloopSm90TmaGmmaWarpSpecializedILi5ENS5_IJNS4_1CILi2EEENSA_ILi1EEESC_EEENS1_35KernelTmaWarpSpecializedCooperativeEEENS5_IJNSA_ILi256EEENSA_ILi96EEENSA_ILi64EEEEEENS_6half_tENS5_IJlSC_lEEESK_SL_NS4_8TiledMMAINS4_8MMA_AtomIJNS4_4SM904GMMA25MMA_64x96x16_F32F16F16_SSILNSP_5MajorE0ELSR_0ELNSP_7ScaleInE1ELSS_1EEEEEENS4_6LayoutISD_NS5_IJSC_NSA_ILi0EEESW_EEEEENS5_IJNS4_10UnderscoreESZ_SZ_EEEEENS4_13SM90_TMA_LOADENS4_14ComposedLayoutINS4_7SwizzleILi3ELi4ELi3EEENS4_18smem_ptr_flag_bitsILi16EEENSV_INS5_IJNSA_ILi8EEESI_EEENS5_IJSI_SC_EEEEEEEvNS4_8identityENS4_23SM90_TMA_LOAD_MULTICASTES1C_vS1D_EENS_8epilogue10collective6detail29Sm90TmaWarpSpecializedAdapterINS1H_15DefaultEpilogueISK_SL_SL_NS1G_6thread17LinearCombinationISK_Li1EffLNS1L_9ScaleType4KindE0ELNS_15FloatRoundStyleE2ESK_EENS1_15EpilogueDefaultEEEEEvvEEEEvNT_6ParamsE)
        /*02cc*/ 	.short	0x0210
        /*02ce*/ 	.short	0x0470


	//----- nvinfo : EIATTR_SW_WAR
	.align		4
.L_43:
        /*02d0*/ 	.byte	0x04, 0x36
        /*02d2*/ 	.short	(.L_45 - .L_44)
.L_44:
        /*02d4*/ 	.word	0x00000008
.L_45:


//--------------------- .nv.callgraph             --------------------------
	.section	.nv.callgraph,"",@"SHT_CUDA_CALLGRAPH"
	.align	4
	.sectionentsize	8
	.align		4
        /*0000*/ 	.word	0x00000000
	.align		4
        /*0004*/ 	.word	0xffffffff
	.align		4
        /*0008*/ 	.word	index@(_ZN7cutlass13device_kernelINS_4gemm6kernel13GemmUniversalIN4cute5tupleIJiiiiEEENS1_10collective13CollectiveMmaINS1_34MainloopSm90TmaGmmaWarpSpecializedILi5ENS5_IJNS4_1CILi2EEENSA_ILi1EEESC_EEENS1_35KernelTmaWarpSpecializedCooperativeEEENS5_IJNSA_ILi256EEENSA_ILi96EEENSA_ILi64EEEEEENS_6half_tENS5_IJlSC_lEEESK_SL_NS4_8TiledMMAINS4_8MMA_AtomIJNS4_4SM904GMMA25MMA_64x96x16_F32F16F16_SSILNSP_5MajorE0ELSR_0ELNSP_7ScaleInE1ELSS_1EEEEEENS4_6LayoutISD_NS5_IJSC_NSA_ILi0EEESW_EEEEENS5_IJNS4_10UnderscoreESZ_SZ_EEEEENS4_13SM90_TMA_LOADENS4_14ComposedLayoutINS4_7SwizzleILi3ELi4ELi3EEENS4_18smem_ptr_flag_bitsILi16EEENSV_INS5_IJNSA_ILi8EEESI_EEENS5_IJSI_SC_EEEEEEEvNS4_8identityENS4_23SM90_TMA_LOAD_MULTICASTES1C_vS1D_EENS_8epilogue10collective6detail29Sm90TmaWarpSpecializedAdapterINS1H_15DefaultEpilogueISK_SL_SL_NS1G_6thread17LinearCombinationISK_Li1EffLNS1L_9ScaleType4KindE0ELNS_15FloatRoundStyleE2ESK_EENS1_15EpilogueDefaultEEEEEvvEEEEvNT_6ParamsE)
	.align		4
        /*000c*/ 	.word	index@(__assertfail)
	.align		4
        /*0010*/ 	.word	0x00000000
	.align		4
        /*0014*/ 	.word	0xfffffffe
	.align		4
        /*0018*/ 	.word	0x00000000
	.align		4
        /*001c*/ 	.word	0xfffffffd
	.align		4
        /*0020*/ 	.word	0x00000000
	.align		4
        /*0024*/ 	.word	0xfffffffc


//--------------------- .nv.constant4             --------------------------
	.section	.nv.constant4,"a",@progbits
	.align	8
	.align		8
.nv.constant4:
        /*0000*/ 	.dword	__assertfail
	.align		8
        /*0008*/ 	.dword	__unnamed_1
	.align		8
        /*0010*/ 	.dword	_ZN39_INTERNAL_94a519eb_4_k_cu_8363e6b5_75014cuda3std3__45__cpo5beginE
	.align		8
        /*0018*/ 	.dword	_ZN39_INTERNAL_94a519eb_4_k_cu_8363e6b5_75014cuda3std3__45__cpo3endE
	.align		8
        /*0020*/ 	.dword	_ZN39_INTERNAL_94a519eb_4_k_cu_8363e6b5_75014cuda3std3__45__cpo6cbeginE
	.align		8
        /*0028*/ 	.dword	_ZN39_INTERNAL_94a519eb_4_k_cu_8363e6b5_75014cuda3std3__45__cpo4cendE
	.align		8
        /*0030*/ 	.dword	_ZN39_INTERNAL_94a519eb_4_k_cu_8363e6b5_75014cuda3std3__441_GLOBAL__N__94a519eb_4_k_cu_8363e6b5_75016ignoreE
	.align		8
        /*0038*/ 	.dword	_ZN39_INTERNAL_94a519eb_4_k_cu_8363e6b5_75014cuda3std3__419piecewise_constructE
	.align		8
        /*0040*/ 	.dword	_ZN39_INTERNAL_94a519eb_4_k_cu_8363e6b5_75014cuda3std3__48in_placeE
	.align		8
        /*0048*/ 	.dword	_ZN39_INTERNAL_94a519eb_4_k_cu_8363e6b5_75014cuda3std6ranges3__45__cpo4swapE
	.align		8
        /*0050*/ 	.dword	_ZN39_INTERNAL_94a519eb_4_k_cu_8363e6b5_75014cuda3std6ranges3__45__cpo9iter_moveE
	.align		8
        /*0058*/ 	.dword	_ZN39_INTERNAL_94a519eb_4_k_cu_8363e6b5_75014cute7productE
	.align		8
        /*0060*/ 	.dword	_ZN39_INTERNAL_94a519eb_4_k_cu_8363e6b5_75014cute1_E
	.align		8
        /*0068*/ 	.dword	$str$22
	.align		8
        /*0070*/ 	.dword	$str$23


//--------------------- .text._ZN7cutlass13device_kernelINS_4gemm6kernel13GemmUniversalIN4cute5tupleIJiiiiEEENS1_10collective13CollectiveMmaINS1_34MainloopSm90TmaGmmaWarpSpecializedILi5ENS5_IJNS4_1CILi2EEENSA_ILi1EEESC_EEENS1_35KernelTmaWarpSpecializedCooperativeEEENS5_IJNSA_ILi256EEENSA_ILi96EEENSA_ILi64EEEEEENS_6half_tENS5_IJlSC_lEEESK_SL_NS4_8TiledMMAINS4_8MMA_AtomIJNS4_4SM904GMMA25MMA_64x96x16_F32F16F16_SSILNSP_5MajorE0ELSR_0ELNSP_7ScaleInE1ELSS_1EEEEEENS4_6LayoutISD_NS5_IJSC_NSA_ILi0EEESW_EEEEENS5_IJNS4_10UnderscoreESZ_SZ_EEEEENS4_13SM90_TMA_LOADENS4_14ComposedLayoutINS4_7SwizzleILi3ELi4ELi3EEENS4_18smem_ptr_flag_bitsILi16EEENSV_INS5_IJNSA_ILi8EEESI_EEENS5_IJSI_SC_EEEEEEEvNS4_8identityENS4_23SM90_TMA_LOAD_MULTICASTES1C_vS1D_EENS_8epilogue10collective6detail29Sm90TmaWarpSpecializedAdapterINS1H_15DefaultEpilogueISK_SL_SL_NS1G_6thread17LinearCombinationISK_Li1EffLNS1L_9ScaleType4KindE0ELNS_15FloatRoundStyleE2ESK_EENS1_15EpilogueDefaultEEEEEvvEEEEvNT_6ParamsE --------------------------
	.section	.text._ZN7cutlass13device_kernelINS_4gemm6kernel13GemmUniversalIN4cute5tupleIJiiiiEEENS1_10collective13CollectiveMmaINS1_34MainloopSm90TmaGmmaWarpSpecializedILi5ENS5_IJNS4_1CILi2EEENSA_ILi1EEESC_EEENS1_35KernelTmaWarpSpecializedCooperativeEEENS5_IJNSA_ILi256EEENSA_ILi96EEENSA_ILi64EEEEEENS_6half_tENS5_IJlSC_lEEESK_SL_NS4_8TiledMMAINS4_8MMA_AtomIJNS4_4SM904GMMA25MMA_64x96x16_F32F16F16_SSILNSP_5MajorE0ELSR_0ELNSP_7ScaleInE1ELSS_1EEEEEENS4_6LayoutISD_NS5_IJSC_NSA_ILi0EEESW_EEEEENS5_IJNS4_10UnderscoreESZ_SZ_EEEEENS4_13SM90_TMA_LOADENS4_14ComposedLayoutINS4_7SwizzleILi3ELi4ELi3EEENS4_18smem_ptr_flag_bitsILi16EEENSV_INS5_IJNSA_ILi8EEESI_EEENS5_IJSI_SC_EEEEEEEvNS4_8identityENS4_23SM90_TMA_LOAD_MULTICASTES1C_vS1D_EENS_8epilogue10collective6detail29Sm90TmaWarpSpecializedAdapterINS1H_15DefaultEpilogueISK_SL_SL_NS1G_6thread17LinearCombinationISK_Li1EffLNS1L_9ScaleType4KindE0ELNS_15FloatRoundStyleE2ESK_EENS1_15EpilogueDefaultEEEEEvvEEEEvNT_6ParamsE,"ax",@progbits
	.align	128
.text._ZN7cutlass13device_kernelINS_4gemm6kernel13GemmUniversalIN4cute5tupleIJiiiiEEENS1_10collective13CollectiveMmaINS1_34MainloopSm90TmaGmmaWarpSpecializedILi5ENS5_IJNS4_1CILi2EEENSA_ILi1EEESC_EEENS1_35KernelTmaWarpSpecializedCooperativeEEENS5_IJNSA_ILi256EEENSA_ILi96EEENSA_ILi64EEEEEENS_6half_tENS5_IJlSC_lEEESK_SL_NS4_8TiledMMAINS4_8MMA_AtomIJNS4_4SM904GMMA25MMA_64x96x16_F32F16F16_SSILNSP_5MajorE0ELSR_0ELNSP_7ScaleInE1ELSS_1EEEEEENS4_6LayoutISD_NS5_IJSC_NSA_ILi0EEESW_EEEEENS5_IJNS4_10UnderscoreESZ_SZ_EEEEENS4_13SM90_TMA_LOADENS4_14ComposedLayoutINS4_7SwizzleILi3ELi4ELi3EEENS4_18smem_ptr_flag_bitsILi16EEENSV_INS5_IJNSA_ILi8EEESI_EEENS5_IJSI_SC_EEEEEEEvNS4_8identityENS4_23SM90_TMA_LOAD_MULTICASTES1C_vS1D_EENS_8epilogue10collective6detail29Sm90TmaWarpSpecializedAdapterINS1H_15DefaultEpilogueISK_SL_SL_NS1G_6thread17LinearCombinationISK_Li1EffLNS1L_9ScaleType4KindE0ELNS_15FloatRoundStyleE2ESK_EENS1_15EpilogueDefaultEEEEEvvEEEEvNT_6ParamsE:
        .type           _ZN7cutlass13device_kernelINS_4gemm6kernel13GemmUniversalIN4cute5tupleIJiiiiEEENS1_10collective13CollectiveMmaINS1_34MainloopSm90TmaGmmaWarpSpecializedILi5ENS5_IJNS4_1CILi2EEENSA_ILi1EEESC_EEENS1_35KernelTmaWarpSpecializedCooperativeEEENS5_IJNSA_ILi256EEENSA_ILi96EEENSA_ILi64EEEEEENS_6half_tENS5_IJlSC_lEEESK_SL_NS4_8TiledMMAINS4_8MMA_AtomIJNS4_4SM904GMMA25MMA_64x96x16_F32F16F16_SSILNSP_5MajorE0ELSR_0ELNSP_7ScaleInE1ELSS_1EEEEEENS4_6LayoutISD_NS5_IJSC_NSA_ILi0EEESW_EEEEENS5_IJNS4_10UnderscoreESZ_SZ_EEEEENS4_13SM90_TMA_LOADENS4_14ComposedLayoutINS4_7SwizzleILi3ELi4ELi3EEENS4_18smem_ptr_flag_bitsILi16EEENSV_INS5_IJNSA_ILi8EEESI_EEENS5_IJSI_SC_EEEEEEEvNS4_8identityENS4_23SM90_TMA_LOAD_MULTICASTES1C_vS1D_EENS_8epilogue10collective6detail29Sm90TmaWarpSpecializedAdapterINS1H_15DefaultEpilogueISK_SL_SL_NS1G_6thread17LinearCombinationISK_Li1EffLNS1L_9ScaleType4KindE0ELNS_15FloatRoundStyleE2ESK_EENS1_15EpilogueDefaultEEEEEvvEEEEvNT_6ParamsE,@function
        .size           _ZN7cutlass13device_kernelINS_4gemm6kernel13GemmUniversalIN4cute5tupleIJiiiiEEENS1_10collective13CollectiveMmaINS1_34MainloopSm90TmaGmmaWarpSpecializedILi5ENS5_IJNS4_1CILi2EEENSA_ILi1EEESC_EEENS1_35KernelTmaWarpSpecializedCooperativeEEENS5_IJNSA_ILi256EEENSA_ILi96EEENSA_ILi64EEEEEENS_6half_tENS5_IJlSC_lEEESK_SL_NS4_8TiledMMAINS4_8MMA_AtomIJNS4_4SM904GMMA25MMA_64x96x16_F32F16F16_SSILNSP_5MajorE0ELSR_0ELNSP_7ScaleInE1ELSS_1EEEEEENS4_6LayoutISD_NS5_IJSC_NSA_ILi0EEESW_EEEEENS5_IJNS4_10UnderscoreESZ_SZ_EEEEENS4_13SM90_TMA_LOADENS4_14ComposedLayoutINS4_7SwizzleILi3ELi4ELi3EEENS4_18smem_ptr_flag_bitsILi16EEENSV_INS5_IJNSA_ILi8EEESI_EEENS5_IJSI_SC_EEEEEEEvNS4_8identityENS4_23SM90_TMA_LOAD_MULTICASTES1C_vS1D_EENS_8epilogue10collective6detail29Sm90TmaWarpSpecializedAdapterINS1H_15DefaultEpilogueISK_SL_SL_NS1G_6thread17LinearCombinationISK_Li1EffLNS1L_9ScaleType4KindE0ELNS_15FloatRoundStyleE2ESK_EENS1_15EpilogueDefaultEEEEEvvEEEEvNT_6ParamsE,(.L_x_263 - _ZN7cutlass13device_kernelINS_4gemm6kernel13GemmUniversalIN4cute5tupleIJiiiiEEENS1_10collective13CollectiveMmaINS1_34MainloopSm90TmaGmmaWarpSpecializedILi5ENS5_IJNS4_1CILi2EEENSA_ILi1EEESC_EEENS1_35KernelTmaWarpSpecializedCooperativeEEENS5_IJNSA_ILi256EEENSA_ILi96EEENSA_ILi64EEEEEENS_6half_tENS5_IJlSC_lEEESK_SL_NS4_8TiledMMAINS4_8MMA_AtomIJNS4_4SM904GMMA25MMA_64x96x16_F32F16F16_SSILNSP_5MajorE0ELSR_0ELNSP_7ScaleInE1ELSS_1EEEEEENS4_6LayoutISD_NS5_IJSC_NSA_ILi0EEESW_EEEEENS5_IJNS4_10UnderscoreESZ_SZ_EEEEENS4_13SM90_TMA_LOADENS4_14ComposedLayoutINS4_7SwizzleILi3ELi4ELi3EEENS4_18smem_ptr_flag_bitsILi16EEENSV_INS5_IJNSA_ILi8EEESI_EEENS5_IJSI_SC_EEEEEEEvNS4_8identityENS4_23SM90_TMA_LOAD_MULTICASTES1C_vS1D_EENS_8epilogue10collective6detail29Sm90TmaWarpSpecializedAdapterINS1H_15DefaultEpilogueISK_SL_SL_NS1G_6thread17LinearCombinationISK_Li1EffLNS1L_9ScaleType4KindE0ELNS_15FloatRoundStyleE2ESK_EENS1_15EpilogueDefaultEEEEEvvEEEEvNT_6ParamsE)
        .other          _ZN7cutlass13device_kernelINS_4gemm6kernel13GemmUniversalIN4cute5tupleIJiiiiEEENS1_10collective13CollectiveMmaINS1_34MainloopSm90TmaGmmaWarpSpecializedILi5ENS5_IJNS4_1CILi2EEENSA_ILi1EEESC_EEENS1_35KernelTmaWarpSpecializedCooperativeEEENS5_IJNSA_ILi256EEENSA_ILi96EEENSA_ILi64EEEEEENS_6half_tENS5_IJlSC_lEEESK_SL_NS4_8TiledMMAINS4_8MMA_AtomIJNS4_4SM904GMMA25MMA_64x96x16_F32F16F16_SSILNSP_5MajorE0ELSR_0ELNSP_7ScaleInE1ELSS_1EEEEEENS4_6LayoutISD_NS5_IJSC_NSA_ILi0EEESW_EEEEENS5_IJNS4_10UnderscoreESZ_SZ_EEEEENS4_13SM90_TMA_LOADENS4_14ComposedLayoutINS4_7SwizzleILi3ELi4ELi3EEENS4_18smem_ptr_flag_bitsILi16EEENSV_INS5_IJNSA_ILi8EEESI_EEENS5_IJSI_SC_EEEEEEEvNS4_8identityENS4_23SM90_TMA_LOAD_MULTICASTES1C_vS1D_EENS_8epilogue10collective6detail29Sm90TmaWarpSpecializedAdapterINS1H_15DefaultEpilogueISK_SL_SL_NS1G_6thread17LinearCombinationISK_Li1EffLNS1L_9ScaleType4KindE0ELNS_15FloatRoundStyleE2ESK_EENS1_15EpilogueDefaultEEEEEvvEEEEvNT_6ParamsE,@"STO_CUDA_ENTRY STV_DEFAULT"
_ZN7cutlass13device_kernelINS_4gemm6kernel13GemmUniversalIN4cute5tupleIJiiiiEEENS1_10collective13CollectiveMmaINS1_34MainloopSm90TmaGmmaWarpSpecializedILi5ENS5_IJNS4_1CILi2EEENSA_ILi1EEESC_EEENS1_35KernelTmaWarpSpecializedCooperativeEEENS5_IJNSA_ILi256EEENSA_ILi96EEENSA_ILi64EEEEEENS_6half_tENS5_IJlSC_lEEESK_SL_NS4_8TiledMMAINS4_8MMA_AtomIJNS4_4SM904GMMA25MMA_64x96x16_F32F16F16_SSILNSP_5MajorE0ELSR_0ELNSP_7ScaleInE1ELSS_1EEEEEENS4_6LayoutISD_NS5_IJSC_NSA_ILi0EEESW_EEEEENS5_IJNS4_10UnderscoreESZ_SZ_EEEEENS4_13SM90_TMA_LOADENS4_14ComposedLayoutINS4_7SwizzleILi3ELi4ELi3EEENS4_18smem_ptr_flag_bitsILi16EEENSV_INS5_IJNSA_ILi8EEESI_EEENS5_IJSI_SC_EEEEEEEvNS4_8identityENS4_23SM90_TMA_LOAD_MULTICASTES1C_vS1D_EENS_8epilogue10collective6detail29Sm90TmaWarpSpecializedAdapterINS1H_15DefaultEpilogueISK_SL_SL_NS1G_6thread17LinearCombinationISK_Li1EffLNS1L_9ScaleType4KindE0ELNS_15FloatRoundStyleE2ESK_EENS1_15EpilogueDefaultEEEEEvvEEEEvNT_6ParamsE:
[----:B------:R-:W0:Y:S01]  /*0000*/  LDC R1, c[0x0][0x28] ;  /* 0x00000a00ff017b82 */ /* 0x000e220000000800 */
[----:B------:R-:W1:Y:S01]  /*0010*/  S2R R130, SR_TID.X ;  /* 0x0000000000827919 */ /* 0x000e620000002100 */
[----:B------:R-:W-:Y:S01]  /*0020*/  ELECT P0, URZ, PT ;  /* 0x00000000003f782f */ /* 0x000fe20003800000 */
[----:B------:R-:W-:Y:S01]  /*0030*/  BSSY B0, `(.L_x_0) ;  /* 0x000000f000007945 */ /* 0x000fe20003800000 */
[--C-:B-1----:R-:W-:Y:S02]  /*0040*/  SHF.R.U32.HI R0, RZ, 0x5, R130.reuse ;  /* 0x00000005ff007819 */ /* 0x102fe40000011682 */
[----:B------:R-:W-:-:S03]  /*0050*/  SHF.R.U32.HI R7, RZ, 0x7, R130 ;  /* 0x00000007ff077819 */ /* 0x000fc60000011682 */
[----:B------:R-:W1:Y:S04]  /*0060*/  SHFL.IDX PT, R3, R0, RZ, 0x1f ;  /* 0x00001fff00037589 */ /* 0x000e6800000e0000 */
[----:B------:R2:W3:Y:S01]  /*0070*/  SHFL.IDX PT, R2, R7, RZ, 0x1f ;  /* 0x00001fff07027589 */ /* 0x0004e200000e0000 */
[----:B-1----:R-:W-:-:S13]  /*0080*/  ISETP.NE.OR P0, PT, R3, RZ, !P0 ;  /* 0x000000ff0300720c */ /* 0x002fda0004705670 */
[----:B0-23--:R-:W-:Y:S05]  /*0090*/  @P0 BRA `(.L_x_1) ;  /* 0x0000000000200947 */ /* 0x00dfea0003800000 */
[----:B------:R-:W-:Y:S02]  /*00a0*/  ULDC.64 UR4, c[0x0][0x198] ;  /* 0x0000660000047ab9 */ /* 0x000fe40000000a00 */
[----:B------:R-:W-:Y:S02]  /*00b0*/  UIADD3 UR6, UP0, UR4, 0xf0, URZ ;  /* 0x000000f004067890 */ /* 0x000fe4000ff1e03f */
[----:B------:R-:W-:Y:S02]  /*00c0*/  UIADD3 UR4, UP1, UR4, 0x1f0, URZ ;  /* 0x000001f004047890 */ /* 0x000fe4000ff3e03f */
[----:B------:R-:W-:Y:S02]  /*00d0*/  UIADD3.X UR7, URZ, UR5, URZ, UP0, !UPT ;  /* 0x000000053f077290 */ /* 0x000fe400087fe43f */
[----:B------:R-:W-:-:S07]  /*00e0*/  UIADD3.X UR5, URZ, UR5, URZ, UP1, !UPT ;  /* 0x000000053f057290 */ /* 0x000fce0008ffe43f */
[----:B------:R0:W-:Y:S02]  /*00f0*/  UTMACCTL.PF [UR6] ;  /* 0x00000000060079b9 */ /* 0x0001e40008040000 */
[----:B------:R0:W-:Y:S02]  /*0100*/  UTMACCTL.PF [UR4] ;  /* 0x00000000040079b9 */ /* 0x0001e40008040000 */
[----:B0-----:R-:W-:Y:S01]  /*0110*/  NOP ;  /* 0x0000000000007918 */ /* 0x001fe20000000000 */
.L_x_1:
[----:B------:R-:W-:Y:S05]  /*0120*/  BSYNC B0 ;  /* 0x0000000000007941 */ /* 0x000fea0003800000 */
.L_x_0:
[----:B------:R-:W0:Y:S02]  /*0130*/  SHFL.IDX PT, R5, R0, RZ, 0x1f ;  /* 0x00001fff00057589 */ /* 0x000e2400000e0000 */
[----:B0-----:R-:W-:-:S13]  /*0140*/  ISETP.NE.AND P0, PT, R5, RZ, PT ;  /* 0x000000ff0500720c */ /* 0x001fda0003f05270 */
[----:B------:R-:W-:Y:S05]  /*0150*/  @P0 BRA `(.L_x_2) ;  /* 0x0000000000600947 */ /* 0x000fea0003800000 */
[----:B------:R-:W0:Y:S01]  /*0160*/  S2UR UR8, SR_CgaCtaId ;  /* 0x00000000000879c3 */ /* 0x000e220000008800 */
[----:B------:R-:W-:Y:S01]  /*0170*/  UMOV UR4, 0x400 ;  /* 0x0000040000047882 */ /* 0x000fe20000000000 */
[----:B------:R-:W-:Y:S01]  /*0180*/  UMOV UR5, 0x1 ;  /* 0x0000000100057882 */ /* 0x000fe20000000000 */
[----:B------:R-:W-:Y:S01]  /*0190*/  UMOV UR6, 0x4 ;  /* 0x0000000400067882 */ /* 0x000fe20000000000 */
[----:B------:R-:W-:Y:S01]  /*01a0*/  ELECT P0, URZ, PT ;  /* 0x00000000003f782f */ /* 0x000fe20003800000 */
[----:B------:R-:W-:-:S04]  /*01b0*/  UIADD3 UR6, -UR6, 0x100000, URZ ;  /* 0x0010000006067890 */ /* 0x000fc8000fffe13f */
[----:B------:R-:W-:Y:S02]  /*01c0*/  USHF.L.U32 UR7, UR6, 0xb, URZ ;  /* 0x0000000b06077899 */ /* 0x000fe4000800063f */
[----:B------:R-:W-:Y:S02]  /*01d0*/  USHF.L.U32 UR6, UR6, 0x1, URZ ;  /* 0x0000000106067899 */ /* 0x000fe4000800063f */
[----:B0-----:R-:W-:Y:S02]  /*01e0*/  ULEA UR8, UR8, UR4, 0x18 ;  /* 0x0000000408087291 */ /* 0x001fe4000f8ec03f */
[----:B------:R-:W-:-:S04]  /*01f0*/  UIADD3 UR4, -UR5, 0x100000, URZ ;  /* 0x0010000005047890 */ /* 0x000fc8000fffe13f */
[----:B------:R-:W-:Y:S02]  /*0200*/  USHF.L.U32 UR5, UR4, 0xb, URZ ;  /* 0x0000000b04057899 */ /* 0x000fe4000800063f */
[----:B------:R-:W-:Y:S01]  /*0210*/  USHF.L.U32 UR4, UR4, 0x1, URZ ;  /* 0x0000000104047899 */ /* 0x000fe2000800063f */
[----:B------:R-:W0:Y:S11]  /*0220*/  FENCE.VIEW.ASYNC.S ;  /* 0x00000000000073c6 */ /* 0x000e360000000000 */
[----:B0-----:R0:W1:Y:S01]  /*0230*/  SYNCS.EXCH.64 URZ, [UR8], UR4 ;  /* 0x00000004083f75b2 */ /* 0x0010620008000100 */
[----:B------:R0:W2:Y:S01]  /*0240*/  SYNCS.EXCH.64 URZ, [UR8+0x28], UR6 ;  /* 0x00002806083f75b2 */ /* 0x0000a20008000100 */
[----:B------:R0:W3:Y:S01]  /*0250*/  SYNCS.EXCH.64 URZ, [UR8+0x8], UR4 ;  /* 0x00000804083f75b2 */ /* 0x0000e20008000100 */
[----:B------:R0:W4:Y:S01]  /*0260*/  SYNCS.EXCH.64 URZ, [UR8+0x30], UR6 ;  /* 0x00003006083f75b2 */ /* 0x0001220008000100 */
[----:B------:R0:W0:Y:S01]  /*0270*/  SYNCS.EXCH.64 URZ, [UR8+0x10], UR4 ;  /* 0x00001004083f75b2 */ /* 0x0000220008000100 */
[----:B------:R0:W0:Y:S01]  /*0280*/  SYNCS.EXCH.64 URZ, [UR8+0x38], UR6 ;  /* 0x00003806083f75b2 */ /* 0x0000220008000100 */
[----:B------:R0:W0:Y:S01]  /*0290*/  SYNCS.EXCH.64 URZ, [UR8+0x18], UR4 ;  /* 0x00001804083f75b2 */ /* 0x0000220008000100 */
[----:B------:R0:W0:Y:S01]  /*02a0*/  SYNCS.EXCH.64 URZ, [UR8+0x40], UR6 ;  /* 0x00004006083f75b2 */ /* 0x0000220008000100 */
[----:B------:R0:W0:Y:S01]  /*02b0*/  SYNCS.EXCH.64 URZ, [UR8+0x20], UR4 ;  /* 0x00002004083f75b2 */ /* 0x0000220008000100 */
[----:B------:R0:W0:Y:S01]  /*02c0*/  SYNCS.EXCH.64 URZ, [UR8+0x48], UR6 ;  /* 0x00004806083f75b2 */ /* 0x0000220008000100 */
[----:B------:R-:W-:Y:S01]  /*02d0*/  NOP ;  /* 0x0000000000007918 */ /* 0x000fe20000000000 */
.L_x_2:
[----:B------:R-:W-:Y:S01]  /*02e0*/  SHF.R.S32.HI R9, RZ, 0x1f, R130 ;  /* 0x0000001fff097819 */ /* 0x000fe20000011482 */
[----:B------:R-:W5:Y:S01]  /*02f0*/  SHFL.IDX PT, R0, R0, RZ, 0x1f ;  /* 0x00001fff00007589 */ /* 0x000f6200000e0000 */
[----:B0-----:R-:W0:Y:S01]  /*0300*/  S2UR UR8, SR_CTAID.X ;  /* 0x00000000000879c3 */ /* 0x001e220000002500 */
[----:B------:R-:W-:Y:S02]  /*0310*/  ELECT P0, URZ, PT ;  /* 0x00000000003f782f */ /* 0x000fe40003800000 */
[----:B------:R-:W-:Y:S01]  /*0320*/  LEA.HI R9, R9, R130, RZ, 0x7 ;  /* 0x0000008209097211 */ /* 0x000fe200078f38ff */
[----:B------:R-:W1:Y:S01]  /*0330*/  S2R R4, SR_CTAID.Y ;  /* 0x0000000000047919 */ /* 0x000e620000002600 */
[----:B------:R-:W-:Y:S01]  /*0340*/  SHF.R.S32.HI R6, RZ, 0x1f, R5 ;  /* 0x0000001fff067819 */ /* 0x000fe20000011405 */
[----:B------:R-:W-:Y:S01]  /*0350*/  ULDC UR4, c[0x0][0x150] ;  /* 0x0000540000047ab9 */ /* 0x000fe20000000800 */
[----:B------:R-:W-:Y:S01]  /*0360*/  LOP3.LUT R9, R9, 0xffffff80, RZ, 0xc0, !PT ;  /* 0xffffff8009097812 */ /* 0x000fe200078ec0ff */
[----:B------:R-:W-:Y:S01]  /*0370*/  NOP ;  /* 0x0000000000007918 */ /* 0x000fe20000000000 */
[----:B------:R-:W-:Y:S01]  /*0380*/  LEA.HI R6, R6, R5, RZ, 0x2 ;  /* 0x0000000506067211 */ /* 0x000fe200078f10ff */
[----:B------:R-:W2:Y:S01]  /*0390*/  LDC R12, c[0x0][0x144] ;  /* 0x00005100ff0c7b82 */ /* 0x000ea20000000800 */
[----:B------:R-:W-:Y:S01]  /*03a0*/  IMAD.MOV.U32 R19, RZ, RZ, 0x1 ;  /* 0x00000001ff137424 */ /* 0x000fe200078e00ff */
[----:B------:R-:W-:Y:S01]  /*03b0*/  NOP ;  /* 0x0000000000007918 */ /* 0x000fe20000000000 */
[----:B------:R-:W-:Y:S01]  /*03c0*/  IMAD.IADD R8, R130, 0x1, -R9 ;  /* 0x0000000182087824 */ /* 0x000fe200078e0a09 */
[----:B------:R-:W-:-:S02]  /*03d0*/  LOP3.LUT R6, R6, 0x3ffffffc, RZ, 0xc0, !PT ;  /* 0x3ffffffc06067812 */ /* 0x000fc400078ec0ff */
[----:B------:R-:W-:Y:S02]  /*03e0*/  ISETP.NE.AND P3, PT, R2, RZ, PT ;  /* 0x000000ff0200720c */ /* 0x000fe40003f65270 */
[----:B------:R-:W-:Y:S01]  /*03f0*/  SHF.R.S32.HI R9, RZ, 0x1f, R8 ;  /* 0x0000001fff097819 */ /* 0x000fe20000011408 */
[----:B------:R-:W-:Y:S01]  /*0400*/  IMAD.IADD R6, R5, 0x1, -R6 ;  /* 0x0000000105067824 */ /* 0x000fe200078e0a06 */
[----:B------:R-:W3:Y:S02]  /*0410*/  LDC R14, c[0x0][0x140] ;  /* 0x00005000ff0e7b82 */ /* 0x000ee40000000800 */
[----:B------:R-:W-:Y:S02]  /*0420*/  LEA.HI R9, R9, R8, RZ, 0x3 ;  /* 0x0000000809097211 */ /* 0x000fe400078f18ff */
[----:B-----5:R-:W-:Y:S02]  /*0430*/  ISETP.NE.OR P0, PT, R0, RZ, !P0 ;  /* 0x000000ff0000720c */ /* 0x020fe40004705670 */
[----:B------:R-:W-:-:S02]  /*0440*/  SHF.R.S32.HI R0, RZ, 0x3, R9 ;  /* 0x00000003ff007819 */ /* 0x000fc40000011409 */
[----:B------:R-:W-:Y:S02]  /*0450*/  SHF.R.S32.HI R9, RZ, 0x1f, R9 ;  /* 0x0000001fff097819 */ /* 0x000fe40000011409 */
[----:B0-----:R-:W-:Y:S02]  /*0460*/  I2FP.F32.U32 R10, UR8 ;  /* 0x00000008000a7c45 */ /* 0x001fe40008201000 */
[----:B------:R-:W-:-:S03]  /*0470*/  LEA.HI R9, R9, R0, RZ, 0x2 ;  /* 0x0000000009097211 */ /* 0x000fc600078f10ff */
[----:B------:R-:W-:Y:S01]  /*0480*/  FMUL R10, R10, UR4 ;  /* 0x000000040a0a7c20 */ /* 0x000fe20008400000 */
[----:B------:R-:W-:Y:S01]  /*0490*/  LOP3.LUT R9, R9, 0xfffffffc, RZ, 0xc0, !PT ;  /* 0xfffffffc09097812 */ /* 0x000fe200078ec0ff */
[----:B------:R-:W-:Y:S01]  /*04a0*/  VOTEU.ALL UP0, P0 ;  /* 0x00000000003f7886 */ /* 0x000fe20000000000 */
[----:B-1----:R-:W-:Y:S01]  /*04b0*/  I2FP.F32.U32 R13, R4 ;  /* 0x00000004000d7245 */ /* 0x002fe20000201000 */
[----:B------:R-:W-:Y:S01]  /*04c0*/  ULDC UR4, c[0x0][0x154] ;  /* 0x0000550000047ab9 */ /* 0x000fe20000000800 */
[----:B------:R-:W-:Y:S01]  /*04d0*/  VOTEU.ALL UP1, P0 ;  /* 0x00000000003f7886 */ /* 0x000fe20000020000 */
[----:B------:R-:W0:Y:S01]  /*04e0*/  F2I.U32.TRUNC.NTZ R10, R10 ;  /* 0x0000000a000a7305 */ /* 0x000e22000020f000 */
[----:B------:R-:W-:Y:S01]  /*04f0*/  IMAD.IADD R9, R0, 0x1, -R9 ;  /* 0x0000000100097824 */ /* 0x000fe200078e0a09 */
[----:B------:R-:W1:Y:S01]  /*0500*/  @!UP0 S2UR UR7, SR_CgaCtaId ;  /* 0x00000000000789c3 */ /* 0x000e620000008800 */
[----:B------:R-:W-:Y:S01]  /*0510*/  FMUL R13, R13, UR4 ;  /* 0x000000040d0d7c20 */ /* 0x000fe20008400000 */
[----:B------:R-:W-:Y:S01]  /*0520*/  SHF.R.S32.HI R0, RZ, 0x1f, R3 ;  /* 0x0000001fff007819 */ /* 0x000fe20000011403 */
[----:B------:R-:W-:Y:S01]  /*0530*/  IMAD R22, R6, 0x4, R9 ;  /* 0x0000000406167824 */ /* 0x000fe200078e0209 */
[----:B------:R-:W-:Y:S01]  /*0540*/  UMOV UR4, 0x20 ;  /* 0x0000002000047882 */ /* 0x000fe20000000000 */
[----:B------:R-:W-:Y:S01]  /*0550*/  @!UP0 UMOV UR6, 0x400 ;  /* 0x0000040000068882 */ /* 0x000fe20000000000 */
[----:B------:R-:W-:Y:S01]  /*0560*/  LEA.HI R0, R0, R3, RZ, 0x2 ;  /* 0x0000000300007211 */ /* 0x000fe200078f10ff */
[----:B------:R-:W5:Y:S01]  /*0570*/  F2I.U32.TRUNC.NTZ R13, R13 ;  /* 0x0000000d000d7305 */ /* 0x000f62000020f000 */
[----:B------:R-:W-:Y:S01]  /*0580*/  LEA.HI R6, R22, R22, RZ, 0x1 ;  /* 0x0000001616067211 */ /* 0x000fe200078f08ff */
[----:B------:R-:W4:Y:S01]  /*0590*/  LDC R9, c[0x0][0x148] ;  /* 0x00005200ff097b82 */ /* 0x000f220000000800 */
[----:B------:R-:W-:Y:S01]  /*05a0*/  LOP3.LUT R0, R0, 0xfffffffc, RZ, 0xc0, !PT ;  /* 0xfffffffc00007812 */ /* 0x000fe200078ec0ff */
[----:B------:R-:W-:-:S04]  /*05b0*/  @!UP0 UIADD3 UR4, -UR4, 0x100000, URZ ;  /* 0x0010000004048890 */ /* 0x000fc8000fffe13f */
[----:B------:R-:W-:Y:S02]  /*05c0*/  @!UP0 USHF.L.U32 UR5, UR4, 0xb, URZ ;  /* 0x0000000b04058899 */ /* 0x000fe4000800063f */
[----:B------:R-:W-:Y:S01]  /*05d0*/  @!UP0 USHF.L.U32 UR4, UR4, 0x1, URZ ;  /* 0x0000000104048899 */ /* 0x000fe2000800063f */
[----:B------:R-:W-:Y:S01]  /*05e0*/  LOP3.LUT R11, R6, 0xfffffffe, RZ, 0xc0, !PT ;  /* 0xfffffffe060b7812 */ /* 0x000fe200078ec0ff */
[----:B0-----:R-:W-:Y:S01]  /*05f0*/  IMAD.MOV R15, RZ, RZ, -R10 ;  /* 0x000000ffff0f7224 */ /* 0x001fe200078e0a0a */
[----:B---3--:R-:W-:Y:S01]  /*0600*/  ISETP.EQ.U32.AND P2, PT, R14, 0x1, PT ;  /* 0x000000010e00780c */ /* 0x008fe20003f42070 */
[----:B------:R-:W-:Y:S02]  /*0610*/  IMAD.IADD R3, R3, 0x1, -R0 ;  /* 0x0000000103037824 */ /* 0x000fe400078e0a00 */
[----:B--2---:R-:W-:Y:S02]  /*0620*/  IMAD R6, R12, R15, UR8 ;  /* 0x000000080c067e24 */ /* 0x004fe4000f8e020f */
[----:B------:R-:W-:Y:S01]  /*0630*/  IMAD.IADD R11, R22, 0x1, -R11 ;  /* 0x00000001160b7824 */ /* 0x000fe200078e0a0b */
[----:B------:R-:W-:-:S02]  /*0640*/  ISETP.NE.AND P1, PT, R3, 0x3, PT ;  /* 0x000000030300780c */ /* 0x000fc40003f25270 */
[----:B-----5:R-:W-:Y:S02]  /*0650*/  IADD3 R24, -R13, RZ, RZ ;  /* 0x000000ff0d187210 */ /* 0x020fe40007ffe1ff */
[----:B------:R-:W-:Y:S01]  /*0660*/  ISETP.NE.AND P4, PT, R11, R6, PT ;  /* 0x000000060b00720c */ /* 0x000fe20003f85270 */
[----:B------:R-:W-:Y:S01]  /*0670*/  IMAD.SHL.U32 R11, R22, 0x4, RZ ;  /* 0x00000004160b7824 */ /* 0x000fe200078e00ff */
[----:B-1----:R-:W-:Y:S01]  /*0680*/  @!UP0 ULEA UR6, UR7, UR6, 0x18 ;  /* 0x0000000607068291 */ /* 0x002fe2000f8ec03f */
[----:B------:R-:W-:Y:S01]  /*0690*/  ISETP.EQ.OR P1, PT, R3, RZ, !P1 ;  /* 0x000000ff0300720c */ /* 0x000fe20004f22670 */
[----:B------:R-:W-:Y:S01]  /*06a0*/  VOTEU.ALL UP0, P0 ;  /* 0x00000000003f7886 */ /* 0x000fe20000000000 */
[----:B------:R-:W-:Y:S01]  /*06b0*/  LOP3.LUT P0, RZ, R8, 0x7, RZ, 0xc0, !PT ;  /* 0x0000000708ff7812 */ /* 0x000fe2000780c0ff */
[----:B------:R-:W-:Y:S01]  /*06c0*/  VIADD R8, R2, 0xffffffff ;  /* 0xffffffff02087836 */ /* 0x000fe20000000000 */
[----:B------:R-:W-:Y:S01]  /*06d0*/  LOP3.LUT R22, R22, 0xc, R11, 0x78, !PT ;  /* 0x0000000c16167812 */ /* 0x000fe200078e780b */
[----:B----4-:R-:W-:Y:S01]  /*06e0*/  IMAD R11, R9, R24, R4 ;  /* 0x00000018090b7224 */ /* 0x010fe200078e0204 */
[----:B------:R-:W-:-:S02]  /*06f0*/  ISETP.EQ.AND P1, PT, R2, RZ, P1 ;  /* 0x000000ff0200720c */ /* 0x000fc40000f22270 */
[C---:B------:R-:W-:Y:S02]  /*0700*/  ISETP.LT.U32.AND P0, PT, R22.reuse, 0x2, !P0 ;  /* 0x000000021600780c */ /* 0x040fe40004701070 */
[----:B------:R-:W-:Y:S01]  /*0710*/  @P4 LEA.HI R0, R22, R22, RZ, 0x1 ;  /* 0x0000001616004211 */ /* 0x000fe200078f08ff */
[----:B------:R-:W0:Y:S02]  /*0720*/  FENCE.VIEW.ASYNC.S ;  /* 0x00000000000073c6 */ /* 0x000e240000000000 */
[----:B0-----:R0:W1:Y:S01]  /*0730*/  @!UP0 SYNCS.EXCH.64 URZ, [UR6+0x60], UR4 ;  /* 0x00006004063f85b2 */ /* 0x0010620008000100 */
[----:B------:R-:W-:Y:S02]  /*0740*/  ISETP.GE.U32.AND P6, PT, R8, 0x2, PT ;  /* 0x000000020800780c */ /* 0x000fe40003fc6070 */
[----:B------:R-:W-:Y:S02]  /*0750*/  @P4 SHF.R.S32.HI R0, RZ, 0x1, R0 ;  /* 0x00000001ff004819 */ /* 0x000fe40000011400 */
[----:B------:R-:W-:-:S02]  /*0760*/  SEL R18, RZ, 0x1, !P1 ;  /* 0x00000001ff127807 */ /* 0x000fc40004800000 */
[----:B------:R-:W-:Y:S02]  /*0770*/  @P4 ISETP.NE.AND P5, PT, R0, R11, PT ;  /* 0x0000000b0000420c */ /* 0x000fe40003fa5270 */
[----:B------:R-:W-:Y:S02]  /*0780*/  SEL R0, RZ, 0x1, !P0 ;  /* 0x00000001ff007807 */ /* 0x000fe40004000000 */
[----:B------:R-:W-:Y:S02]  /*0790*/  @P4 SEL R19, RZ, 0x1, P5 ;  /* 0x00000001ff134807 */ /* 0x000fe40002800000 */
[----:B------:R-:W-:Y:S02]  /*07a0*/  SEL R18, R18, 0x2, P6 ;  /* 0x0000000212127807 */ /* 0x000fe40003000000 */
[----:B------:R-:W-:Y:S01]  /*07b0*/  LOP3.LUT R19, R19, R0, RZ, 0xc0, !PT ;  /* 0x0000000013137212 */ /* 0x000fe200078ec0ff */
[----:B------:R0:W2:Y:S01]  /*07c0*/  @!UP1 SYNCS.EXCH.64 URZ, [UR6+0x68], UR4 ;  /* 0x00006804063f95b2 */ /* 0x0000a20008000100 */
[----:B------:R-:W-:Y:S01]  /*07d0*/  LOP3.LUT R0, R130, 0x7f, RZ, 0xc0, !PT ;  /* 0x0000007f82007812 */ /* 0x000fe200078ec0ff */
[----:B------:R-:W-:Y:S01]  /*07e0*/  NOP ;  /* 0x0000000000007918 */ /* 0x000fe20000000000 */
[----:B------:R-:W-:Y:S05]  /*07f0*/  @!P2 BRA `(.L_x_3) ;  /* 0x000000000008a947 */ /* 0x000fea0003800000 */
[----:B-12---:R-:W-:Y:S01]  /*0800*/  UCGABAR_ARV ;  /* 0x00000000000079c7 */ /* 0x006fe20008000000 */
[----:B------:R-:W-:Y:S05]  /*0810*/  BRA `(.L_x_4) ;  /* 0x0000000000047947 */ /* 0x000fea0003800000 */
.L_x_3:
[----:B-12---:R-:W-:Y:S01]  /*0820*/  NOP ;  /* 0x0000000000007918 */ /* 0x006fe20000000000 */
.L_x_4:
[----:B------:R-:W1:Y:S01]  /*0830*/  LDC R2, c[0x0][0x65c] ;  /* 0x00019700ff027b82 */ /* 0x000e620000000800 */
[----:B------:R-:W-:Y:S02]  /*0840*/  IMAD.U32 R10, RZ, RZ, UR8 ;  /* 0x00000008ff0a7e24 */ /* 0x000fe4000f8e00ff */
[----:B------:R-:W-:Y:S01]  /*0850*/  IMAD.MOV.U32 R11, RZ, RZ, RZ ;  /* 0x000000ffff0b7224 */ /* 0x000fe200078e00ff */
[----:B-1----:R-:W-:-:S04]  /*0860*/  ISETP.NE.AND P1, PT, R2, 0x1, PT ;  /* 0x000000010200780c */ /* 0x002fc80003f25270 */
[----:B------:R-:W-:-:S09]  /*0870*/  P2R R5, PR, RZ, 0x2 ;  /* 0x00000002ff057803 */ /* 0x000fd20000000000 */
[----:B------:R-:W1:Y:S01]  /*0880*/  @P1 LDC R17, c[0x0][0x10] ;  /* 0x00000400ff111b82 */ /* 0x000e620000000800 */
[----:B------:R-:W-:Y:S02]  /*0890*/  @P1 IMAD.MOV.U32 R5, RZ, RZ, RZ ;  /* 0x000000ffff051224 */ /* 0x000fe400078e00ff */
[----:B------:R-:W-:-:S05]  /*08a0*/  @P1 IMAD.MOV.U32 R15, RZ, RZ, RZ ;  /* 0x000000ffff0f1224 */ /* 0x000fca00078e00ff */
[----:B------:R-:W2:Y:S01]  /*08b0*/  @!P1 LDC R13, c[0x0][0xc] ;  /* 0x00000300ff0d9b82 */ /* 0x000ea20000000800 */
[----:B0-----:R-:W-:Y:S01]  /*08c0*/  ULDC UR4, c[0x0][0xc] ;  /* 0x0000030000047ab9 */ /* 0x001fe20000000800 */
[----:B------:R-:W-:Y:S01]  /*08d0*/  ULDC UR5, c[0x0][0x10] ;  /* 0x0000040000057ab9 */ /* 0x000fe20000000800 */
[----:B------:R-:W-:Y:S01]  /*08e0*/  ULDC UR6, c[0x0][0x14] ;  /* 0x0000050000067ab9 */ /* 0x000fe20000000800 */
[----:B------:R-:W-:-:S04]  /*08f0*/  UIMAD.WIDE.U32 UR4, UR4, UR5, URZ ;  /* 0x00000005040472a5 */ /* 0x000fc8000f8e003f */
[----:B------:R-:W-:Y:S02]  /*0900*/  UIMAD.WIDE.U32 UR36, UR4, UR6, URZ ;  /* 0x00000006042472a5 */ /* 0x000fe4000f8e003f */
[----:B------:R-:W-:-:S04]  /*0910*/  UIMAD UR42, UR5, UR6, URZ ;  /* 0x00000006052a72a4 */ /* 0x000fc8000f8e023f */
[----:B------:R-:W-:Y:S01]  /*0920*/  UIADD3 UR42, UR37, UR42, URZ ;  /* 0x0000002a252a7290 */ /* 0x000fe2000fffe03f */
[----:B-1----:R-:W-:-:S04]  /*0930*/  @P1 IMAD.WIDE.U32 R16, R17, UR8, R4 ;  /* 0x0000000811101c25 */ /* 0x002fc8000f8e0004 */
[----:B------:R-:W-:Y:S02]  /*0940*/  @P1 IMAD.IADD R17, R17, 0x1, R15 ;  /* 0x0000000111111824 */ /* 0x000fe400078e020f */
[----:B--2---:R-:W-:-:S04]  /*0950*/  @!P1 IMAD.WIDE.U32 R10, R4, R13, R10 ;  /* 0x0000000d040a9225 */ /* 0x004fc800078e000a */
[----:B------:R-:W-:Y:S01]  /*0960*/  @!P1 IMAD.MOV.U32 R16, RZ, RZ, R10 ;  /* 0x000000ffff109224 */ /* 0x000fe200078e000a */
[----:B------:R-:W-:Y:S01]  /*0970*/  @!P1 MOV R17, R11 ;  /* 0x0000000b00119202 */ /* 0x000fe20000000f00 */
[----:B------:R-:W-:Y:S06]  /*0980*/  @!P2 BRA `(.L_x_5) ;  /* 0x00000000000ca947 */ /* 0x000fec0003800000 */
[----:B------:R-:W-:Y:S01]  /*0990*/  UCGABAR_WAIT ;  /* 0x0000000000007dc7 */ /* 0x000fe20008000000 */
[----:B------:R-:W-:Y:S01]  /*09a0*/  CCTL.IVALL ;  /* 0x00000000ff00798f */ /* 0x000fe20002000000 */
[----:B------:R-:W-:Y:S05]  /*09b0*/  BRA `(.L_x_6) ;  /* 0x0000000000047947 */ /* 0x000fea0003800000 */
.L_x_5:
[----:B------:R-:W-:Y:S06]  /*09c0*/  BAR.SYNC.DEFER_BLOCKING 0x0 ;  /* 0x0000000000007b1d */ /* 0x000fec0000010000 */
.L_x_6:
[----:B------:R-:W-:Y:S05]  /*09d0*/  @!P3 BRA `(.L_x_7) ;  /* 0x000000840044b947 */ /* 0x000fea0003800000 */
[----:B------:R-:W-:-:S13]  /*09e0*/  ISETP.GT.U32.AND P0, PT, R8, 0x1, PT ;  /* 0x000000010800780c */ /* 0x000fda0003f04070 */
[----:B------:R-:W-:Y:S05]  /*09f0*/  @P0 EXIT ;  /* 0x000000000000094d */ /* 0x000fea0003800000 */
[----:B------:R-:W-:Y:S01]  /*0a00*/  ULDC.64 UR4, c[0x0][0x650] ;  /* 0x0001940000047ab9 */ /* 0x000fe20000000a00 */
[----:B------:R-:W-:Y:S01]  /*0a10*/  PRMT R3, RZ, 0x7610, R3 ;  /* 0x00007610ff037816 */ /* 0x000fe20000000003 */
[----:B------:R-:W-:Y:S01]  /*0a20*/  IMAD.MOV.U32 R131, RZ, RZ, -0x1 ;  /* 0xffffffffff837424 */ /* 0x000fe200078e00ff */
[----:B------:R-:W-:Y:S01]  /*0a30*/  ISETP.GE.U32.AND P0, PT, R16, UR4, PT ;  /* 0x0000000410007c0c */ /* 0x000fe2000bf06070 */
[----:B------:R-:W-:Y:S02]  /*0a40*/  IMAD.MOV.U32 R135, RZ, RZ, -0x1 ;  /* 0xffffffffff877424 */ /* 0x000fe400078e00ff */
[----:B------:R-:W-:Y:S01]  /*0a50*/  IMAD.MOV.U32 R23, RZ, RZ, -0x1 ;  /* 0xffffffffff177424 */ /* 0x000fe200078e00ff */
[----:B------:R-:W-:-:S13]  /*0a60*/  ISETP.GE.U32.AND.EX P0, PT, R17, UR5, PT, P0 ;  /* 0x0000000511007c0c */ /* 0x000fda000bf06100 */
[----:B------:R-:W-:Y:S05]  /*0a70*/  @P0 BRA `(.L_x_8) ;  /* 0x00000004002c0947 */ /* 0x000fea0003800000 */
[----:B------:R-:W0:Y:S01]  /*0a80*/  LDC.64 R26, c[0x0][0x628] ;  /* 0x00018a00ff1a7b82 */ /* 0x000e220000000a00 */
[----:B------:R-:W-:Y:S02]  /*0a90*/  IMAD.MOV.U32 R10, RZ, RZ, R16 ;  /* 0x000000ffff0a7224 */ /* 0x000fe400078e0010 */
[----:B------:R-:W-:-:S05]  /*0aa0*/  IMAD.MOV.U32 R11, RZ, RZ, R17 ;  /* 0x000000ffff0b7224 */ /* 0x000fca00078e0011 */
[----:B------:R-:W1:Y:S08]  /*0ab0*/  LDC R8, c[0x0][0x630] ;  /* 0x00018c00ff087b82 */ /* 0x000e700000000800 */
[----:B------:R-:W2:Y:S01]  /*0ac0*/  LDC.64 R28, c[0x0][0x620] ;  /* 0x00018800ff1c7b82 */ /* 0x000ea20000000a00 */
[----:B0-----:R-:W-:-:S04]  /*0ad0*/  ISETP.NE.U32.AND P0, PT, R26, RZ, PT ;  /* 0x000000ff1a00720c */ /* 0x001fc80003f05070 */
[----:B------:R-:W-:-:S13]  /*0ae0*/  ISETP.NE.AND.EX P0, PT, R27, RZ, PT, P0 ;  /* 0x000000ff1b00720c */ /* 0x000fda0003f05300 */
[----:B-12---:R-:W-:Y:S05]  /*0af0*/  @!P0 BRA `(.L_x_9) ;  /* 0x0000000000288947 */ /* 0x006fea0003800000 */
[----:B------:R-:W0:Y:S02]  /*0b00*/  LDC R3, c[0x0][0x634] ;  /* 0x00018d00ff037b82 */ /* 0x000e240000000800 */
[----:B0-----:R-:W-:-:S05]  /*0b10*/  IADD3 R3, P0, R16, R3, RZ ;  /* 0x0000000310037210 */ /* 0x001fca0007f1e0ff */
[----:B------:R-:W-:-:S04]  /*0b20*/  IMAD.X R21, RZ, RZ, R17, P0 ;  /* 0x000000ffff157224 */ /* 0x000fc800000e0611 */
[----:B------:R-:W-:-:S04]  /*0b30*/  IMAD.WIDE.U32 R10, R21, R26, RZ ;  /* 0x0000001a150a7225 */ /* 0x000fc800078e00ff */
[----:B------:R-:W-:-:S04]  /*0b40*/  IMAD.WIDE.U32 R12, P0, R3, R27, R10 ;  /* 0x0000001b030c7225 */ /* 0x000fc8000780000a */
[----:B------:R-:W-:-:S04]  /*0b50*/  IMAD.WIDE.U32 R10, R3, R26, RZ ;  /* 0x0000001a030a7225 */ /* 0x000fc800078e00ff */
[----:B------:R-:W-:Y:S01]  /*0b60*/  IMAD.X R15, RZ, RZ, RZ, P0 ;  /* 0x000000ffff0f7224 */ /* 0x000fe200000e06ff */
[----:B------:R-:W-:Y:S01]  /*0b70*/  IADD3 RZ, P0, R11, R12, RZ ;  /* 0x0000000c0bff7210 */ /* 0x000fe20007f1e0ff */
[----:B------:R-:W-:-:S04]  /*0b80*/  IMAD.MOV.U32 R14, RZ, RZ, R13 ;  /* 0x000000ffff0e7224 */ /* 0x000fc800078e000d */
[----:B------:R-:W-:-:S08]  /*0b90*/  IMAD.WIDE.U32.X R10, R21, R27, R14, P0 ;  /* 0x0000001b150a7225 */ /* 0x000fd000000e040e */
.L_x_9:
[----:B------:R-:W0:Y:S01]  /*0ba0*/  LDC.64 R32, c[0x0][0x640] ;  /* 0x00019000ff207b82 */ /* 0x000e220000000a00 */
[--C-:B------:R-:W-:Y:S01]  /*0bb0*/  SHF.R.U64 R27, R10, R8, R11.reuse ;  /* 0x000000080a1b7219 */ /* 0x100fe2000000120b */
[----:B------:R-:W-:Y:S01]  /*0bc0*/  IMAD R31, R9, R24, R4 ;  /* 0x00000018091f7224 */ /* 0x000fe200078e0204 */
[----:B------:R-:W-:Y:S01]  /*0bd0*/  SHF.R.U32.HI R3, RZ, R8, R11 ;  /* 0x00000008ff037219 */ /* 0x000fe2000001160b */
[----:B------:R-:W-:Y:S01]  /*0be0*/  IMAD.MOV.U32 R23, RZ, RZ, 0x1 ;  /* 0x00000001ff177424 */ /* 0x000fe200078e00ff */
[----:B------:R-:W-:-:S03]  /*0bf0*/  IADD3 R5, P0, RZ, -R27, RZ ;  /* 0x8000001bff057210 */ /* 0x000fc60007f1e0ff */
[----:B------:R-:W1:Y:S01]  /*0c00*/  LDC R12, c[0x0][0x618] ;  /* 0x00018600ff0c7b82 */ /* 0x000e620000000800 */
[----:B------:R-:W-:Y:S01]  /*0c10*/  IADD3.X R3, RZ, ~R3, RZ, P0, !PT ;  /* 0x80000003ff037210 */ /* 0x000fe200007fe4ff */
[----:B------:R-:W-:-:S04]  /*0c20*/  IMAD.WIDE.U32 R10, R5, R28, R16 ;  /* 0x0000001c050a7225 */ /* 0x000fc800078e0010 */
[----:B------:R-:W-:Y:S02]  /*0c30*/  IMAD R8, R3, R28, RZ ;  /* 0x0000001c03087224 */ /* 0x000fe400078e02ff */
[----:B------:R-:W2:Y:S01]  /*0c40*/  LDC R20, c[0x0][0x608] ;  /* 0x00018200ff147b82 */ /* 0x000ea20000000800 */
[----:B------:R-:W-:Y:S02]  /*0c50*/  IMAD.MOV.U32 R3, RZ, RZ, -0x1 ;  /* 0xffffffffff037424 */ /* 0x000fe400078e00ff */
[----:B------:R-:W-:-:S04]  /*0c60*/  IMAD R5, R5, R29, R8 ;  /* 0x0000001d05057224 */ /* 0x000fc800078e0208 */
[----:B------:R-:W-:Y:S01]  /*0c70*/  IMAD.IADD R5, R11, 0x1, R5 ;  /* 0x000000010b057824 */ /* 0x000fe200078e0205 */
[----:B------:R-:W3:Y:S01]  /*0c80*/  LDC R30, c[0x0][0x658] ;  /* 0x00019600ff1e7b82 */ /* 0x000ee20000000800 */
[----:B0-----:R-:W-:-:S04]  /*0c90*/  ISETP.NE.U32.AND P0, PT, R32, RZ, PT ;  /* 0x000000ff2000720c */ /* 0x001fc80003f05070 */
[----:B------:R-:W-:-:S03]  /*0ca0*/  ISETP.NE.AND.EX P0, PT, R33, RZ, PT, P0 ;  /* 0x000000ff2100720c */ /* 0x000fc60003f05300 */
[----:B------:R-:W0:Y:S01]  /*0cb0*/  LDC R26, c[0x0][0x600] ;  /* 0x00018000ff1a7b82 */ /* 0x000e220000000800 */
[-CC-:B-1----:R-:W-:Y:S02]  /*0cc0*/  SHF.R.U64 R14, R10, R12.reuse, R5.reuse ;  /* 0x0000000c0a0e7219 */ /* 0x182fe40000001205 */
[----:B------:R-:W-:-:S05]  /*0cd0*/  SHF.R.U32.HI R5, RZ, R12, R5 ;  /* 0x0000000cff057219 */ /* 0x000fca0000011605 */
[----:B------:R-:W1:Y:S01]  /*0ce0*/  LDC R15, c[0x0][0x648] ;  /* 0x00019200ff0f7b82 */ /* 0x000e620000000800 */
[-CC-:B--2---:R-:W-:Y:S02]  /*0cf0*/  SHF.R.U64 R29, R14, R20.reuse, R5.reuse ;  /* 0x000000140e1d7219 */ /* 0x184fe40000001205 */
[----:B------:R-:W-:-:S05]  /*0d00*/  SHF.R.U32.HI R5, RZ, R20, R5 ;  /* 0x00000014ff057219 */ /* 0x000fca0000011605 */
[----:B------:R-:W2:Y:S01]  /*0d10*/  LDC R21, c[0x0][0x638] ;  /* 0x00018e00ff157b82 */ /* 0x000ea20000000800 */
[-CC-:B---3--:R-:W-:Y:S02]  /*0d20*/  SHF.R.U64 R20, R29, R30.reuse, R5.reuse ;  /* 0x0000001e1d147219 */ /* 0x188fe40000001205 */
[-C--:B------:R-:W-:Y:S02]  /*0d30*/  SHF.L.U32 R3, R3, R30.reuse, RZ ;  /* 0x0000001e03037219 */ /* 0x080fe400000006ff */
[----:B------:R-:W-:Y:S01]  /*0d40*/  SHF.R.U32.HI R5, RZ, R30, R5 ;  /* 0x0000001eff057219 */ /* 0x000fe20000011605 */
[----:B------:R-:W-:Y:S01]  /*0d50*/  IMAD.MOV.U32 R4, RZ, RZ, R20 ;  /* 0x000000ffff047224 */ /* 0x000fe200078e0014 */
[----:B------:R-:W-:Y:S01]  /*0d60*/  LOP3.LUT R12, RZ, R3, RZ, 0x33, !PT ;  /* 0x00000003ff0c7212 */ /* 0x000fe200078e33ff */
[----:B------:R-:W3:Y:S01]  /*0d70*/  LDC R25, c[0x0][0x610] ;  /* 0x00018400ff197b82 */ /* 0x000ee20000000800 */
[----:B------:R-:W-:Y:S05]  /*0d80*/  @!P0 BRA `(.L_x_10) ;  /* 0x0000000000288947 */ /* 0x000fea0003800000 */
[----:B------:R-:W4:Y:S02]  /*0d90*/  LDC R3, c[0x0][0x64c] ;  /* 0x00019300ff037b82 */ /* 0x000f240000000800 */
[----:B----4-:R-:W-:-:S05]  /*0da0*/  IADD3 R3, P0, R20, R3, RZ ;  /* 0x0000000314037210 */ /* 0x010fca0007f1e0ff */
        /* <DEDUP_REMOVED lines=8> */
.L_x_10:
[----:B-1----:R-:W-:Y:S01]  /*0e30*/  SHF.R.U64 R4, R4, R15, R5 ;  /* 0x0000000f04047219 */ /* 0x002fe20000001205 */
[----:B0-----:R-:W-:Y:S01]  /*0e40*/  VIADD R5, R26, 0xffffffff ;  /* 0xffffffff1a057836 */ /* 0x001fe20000000000 */
[----:B------:R-:W-:Y:S01]  /*0e50*/  SHF.L.U32 R3, R23, R30, RZ ;  /* 0x0000001e17037219 */ /* 0x000fe200000006ff */
[----:B------:R-:W-:Y:S01]  /*0e60*/  IMAD.MOV.U32 R23, RZ, RZ, R27 ;  /* 0x000000ffff177224 */ /* 0x000fe200078e001b */
[----:B------:R-:W-:Y:S02]  /*0e70*/  LOP3.LUT R12, R29, R12, RZ, 0xc0, !PT ;  /* 0x0000000c1d0c7212 */ /* 0x000fe400078ec0ff */
[----:B------:R-:W-:Y:S02]  /*0e80*/  IADD3 R8, -R4, RZ, RZ ;  /* 0x000000ff04087210 */ /* 0x000fe40007ffe1ff */
[----:B------:R-:W-:Y:S01]  /*0e90*/  SEL R6, R6, R31, !P1 ;  /* 0x0000001f06067207 */ /* 0x000fe20004800000 */
[----:B------:R-:W-:Y:S01]  /*0ea0*/  IMAD R9, R3, R4, R12 ;  /* 0x0000000403097224 */ /* 0x000fe200078e020c */
[----:B------:R-:W-:Y:S01]  /*0eb0*/  LOP3.LUT R5, R14, R5, RZ, 0xc0, !PT ;  /* 0x000000050e057212 */ /* 0x000fe200078ec0ff */
[----:B--2---:R-:W-:-:S02]  /*0ec0*/  IMAD R3, R8, R21, R20 ;  /* 0x0000001508037224 */ /* 0x004fc400078e0214 */
[----:B---3--:R-:W-:Y:S02]  /*0ed0*/  IMAD R6, R9, R25, R6 ;  /* 0x0000001909067224 */ /* 0x008fe400078e0206 */
[----:B------:R-:W-:Y:S02]  /*0ee0*/  IMAD R131, R3, R26, R5 ;  /* 0x0000001a03837224 */ /* 0x000fe400078e0205 */
[----:B------:R-:W-:-:S03]  /*0ef0*/  IMAD.MOV.U32 R4, RZ, RZ, 0x1 ;  /* 0x00000001ff047424 */ /* 0x000fc600078e00ff */
[----:B------:R-:W-:Y:S02]  /*0f00*/  SEL R135, R131, R6, !P1 ;  /* 0x0000000683877207 */ /* 0x000fe40004800000 */
[----:B------:R-:W-:Y:S02]  /*0f10*/  PRMT R3, R4, 0x7610, R3 ;  /* 0x0000761004037816 */ /* 0x000fe40000000003 */
[----:B------:R-:W-:-:S07]  /*0f20*/  SEL R131, R6, R131, !P1 ;  /* 0x0000008306837207 */ /* 0x000fce0004800000 */
.L_x_8:
[----:B------:R-:W-:-:S08]  /*0f30*/  NOP ;  /* 0x0000000000007918 */ /* 0x000fd00000000000 */
[----:B------:R-:W0:Y:S02]  /*0f40*/  USETMAXREG.TRY_ALLOC.CTAPOOL UP0, 0xe8 ;  /* 0x000000e8000079c8 */ /* 0x000e240008000600 */
[----:B0-----:R-:W-:-:S13]  /*0f50*/  PLOP3.LUT P0, PT, PT, PT, UP0, 0x80, 0x0 ;  /* 0x000000000000781c */ /* 0x001fda0003f0f008 */
[----:B------:R-:W-:Y:S05]  /*0f60*/  @!P0 BRA `(.L_x_8) ;  /* 0xfffffffc00f08947 */ /* 0x000fea000383ffff */
[----:B------:R-:W-:Y:S01]  /*0f70*/  ULDC.64 UR4, c[0x0][0x598] ;  /* 0x0001660000047ab9 */ /* 0x000fe20000000a00 */
[----:B------:R-:W-:Y:S01]  /*0f80*/  ULDC.64 UR38, c[0x0][0x208] ;  /* 0x0000820000267ab9 */ /* 0x000fe20000000a00 */
[----:B------:R-:W-:-:S04]  /*0f90*/  ISETP.NE.U32.AND P0, PT, RZ, UR4, PT ;  /* 0x00000004ff007c0c */ /* 0x000fc8000bf05070 */
[----:B------:R-:W-:-:S13]  /*0fa0*/  ISETP.NE.AND.EX P0, PT, RZ, UR5, PT, P0 ;  /* 0x00000005ff007c0c */ /* 0x000fda000bf05300 */
[----:B------:R-:W-:Y:S05]  /*0fb0*/  @!P0 BRA `(.L_x_11) ;  /* 0x00000000001c8947 */ /* 0x000fea0003800000 */
[----:B------:R-:W0:Y:S02]  /*0fc0*/  LDC.64 R4, c[0x0][0x598] ;  /* 0x00016600ff047b82 */ /* 0x000e240000000a00 */
[----:B0-----:R-:W2:Y:S02]  /*0fd0*/  LDG.E.64 R4, desc[UR38][R4.64] ;  /* 0x0000002604047981 */ /* 0x001ea4000c1e1b00 */
[----:B--2---:R-:W-:-:S04]  /*0fe0*/  ISETP.NE.U32.AND P0, PT, R4, RZ, PT ;  /* 0x000000ff0400720c */ /* 0x004fc80003f05070 */
[----:B------:R-:W-:-:S13]  /*0ff0*/  ISETP.NE.AND.EX P0, PT, R5, RZ, PT, P0 ;  /* 0x000000ff0500720c */ /* 0x000fda0003f05300 */
[----:B------:R-:W-:Y:S05]  /*1000*/  @!P0 BRA `(.L_x_11) ;  /* 0x0000000000088947 */ /* 0x000fea0003800000 */
[----:B------:R0:W5:Y:S01]  /*1010*/  LD.E R122, desc[UR38][R4.64] ;  /* 0x00000026047a7980 */ /* 0x000162000c101900 */
[----:B------:R-:W-:Y:S05]  /*1020*/  BRA `(.L_x_12) ;  /* 0x0000000000247947 */ /* 0x000fea0003800000 */
.L_x_11:
[----:B------:R-:W-:Y:S02]  /*1030*/  ULDC.64 UR4, c[0x0][0x588] ;  /* 0x0001620000047ab9 */ /* 0x000fe40000000a00 */
[----:B------:R-:W-:-:S04]  /*1040*/  ISETP.NE.U32.AND P0, PT, RZ, UR4, PT ;  /* 0x00000004ff007c0c */ /* 0x000fc8000bf05070 */
[----:B------:R-:W-:-:S13]  /*1050*/  ISETP.NE.AND.EX P0, PT, RZ, UR5, PT, P0 ;  /* 0x00000005ff007c0c */ /* 0x000fda000bf05300 */
[----:B------:R-:W-:Y:S05]  /*1060*/  @!P0 BRA `(.L_x_13) ;  /* 0x00000000000c8947 */ /* 0x000fea0003800000 */
[----:B------:R-:W0:Y:S02]  /*1070*/  LDC.64 R122, c[0x0][0x588] ;  /* 0x00016200ff7a7b82 */ /* 0x000e240000000a00 */
[----:B0-----:R1:W5:Y:S01]  /*1080*/  LDG.E R122, desc[UR38][R122.64] ;  /* 0x000000267a7a7981 */ /* 0x001362000c1e1900 */
[----:B------:R-:W-:Y:S05]  /*1090*/  BRA `(.L_x_12) ;  /* 0x0000000000087947 */ /* 0x000fea0003800000 */
.L_x_13:
[----:B------:R-:W-:Y:S02]  /*10a0*/  ULDC UR4, c[0x0][0x580] ;  /* 0x0001600000047ab9 */ /* 0x000fe40000000800 */
[----:B------:R-:W-:-:S07]  /*10b0*/  IMAD.U32 R122, RZ, RZ, UR4 ;  /* 0x00000004ff7a7e24 */ /* 0x000fce000f8e00ff */
.L_x_12:
[----:B------:R-:W-:Y:S02]  /*10c0*/  ULDC.64 UR4, c[0x0][0x5a0] ;  /* 0x0001680000047ab9 */ /* 0x000fe40000000a00 */
[----:B------:R-:W-:-:S04]  /*10d0*/  ISETP.NE.U32.AND P0, PT, RZ, UR4, PT ;  /* 0x00000004ff007c0c */ /* 0x000fc8000bf05070 */
[----:B------:R-:W-:-:S13]  /*10e0*/  ISETP.NE.AND.EX P0, PT, RZ, UR5, PT, P0 ;  /* 0x00000005ff007c0c */ /* 0x000fda000bf05300 */
[----:B------:R-:W-:Y:S05]  /*10f0*/  @!P0 BRA `(.L_x_14) ;  /* 0x00000000001c8947 */ /* 0x000fea0003800000 */
[----:B0-----:R-:W0:Y:S02]  /*1100*/  LDC.64 R4, c[0x0][0x5a0] ;  /* 0x00016800ff047b82 */ /* 0x001e240000000a00 */
[----:B0-----:R-:W2:Y:S02]  /*1110*/  LDG.E.64 R4, desc[UR38][R4.64] ;  /* 0x0000002604047981 */ /* 0x001ea4000c1e1b00 */
[----:B--2---:R-:W-:-:S04]  /*1120*/  ISETP.NE.U32.AND P0, PT, R4, RZ, PT ;  /* 0x000000ff0400720c */ /* 0x004fc80003f05070 */
[----:B------:R-:W-:-:S13]  /*1130*/  ISETP.NE.AND.EX P0, PT, R5, RZ, PT, P0 ;  /* 0x000000ff0500720c */ /* 0x000fda0003f05300 */
[----:B------:R-:W-:Y:S05]  /*1140*/  @!P0 BRA `(.L_x_14) ;  /* 0x0000000000088947 */ /* 0x000fea0003800000 */
[----:B-1----:R0:W5:Y:S01]  /*1150*/  LD.E R123, desc[UR38][R4.64] ;  /* 0x00000026047b7980 */ /* 0x002162000c101900 */
[----:B------:R-:W-:Y:S05]  /*1160*/  BRA `(.L_x_15) ;  /* 0x0000000000247947 */ /* 0x000fea0003800000 */
.L_x_14:
[----:B------:R-:W-:Y:S02]  /*1170*/  ULDC.64 UR4, c[0x0][0x590] ;  /* 0x0001640000047ab9 */ /* 0x000fe40000000a00 */
[----:B------:R-:W-:-:S04]  /*1180*/  ISETP.NE.U32.AND P0, PT, RZ, UR4, PT ;  /* 0x00000004ff007c0c */ /* 0x000fc8000bf05070 */
[----:B------:R-:W-:-:S13]  /*1190*/  ISETP.NE.AND.EX P0, PT, RZ, UR5, PT, P0 ;  /* 0x00000005ff007c0c */ /* 0x000fda000bf05300 */
[----:B------:R-:W-:Y:S05]  /*11a0*/  @!P0 BRA `(.L_x_16) ;  /* 0x00000000000c8947 */ /* 0x000fea0003800000 */
[----:B0-----:R-:W1:Y:S02]  /*11b0*/  LDC.64 R4, c[0x0][0x590] ;  /* 0x00016400ff047b82 */ /* 0x001e640000000a00 */
[----:B-1----:R1:W5:Y:S01]  /*11c0*/  LDG.E R123, desc[UR38][R4.64] ;  /* 0x00000026047b7981 */ /* 0x002362000c1e1900 */
[----:B------:R-:W-:Y:S05]  /*11d0*/  BRA `(.L_x_15) ;  /* 0x0000000000087947 */ /* 0x000fea0003800000 */
.L_x_16:
[----:B------:R-:W-:Y:S02]  /*11e0*/  ULDC UR4, c[0x0][0x584] ;  /* 0x0001610000047ab9 */ /* 0x000fe40000000800 */
[----:B-1----:R-:W-:-:S07]  /*11f0*/  IMAD.U32 R123, RZ, RZ, UR4 ;  /* 0x00000004ff7b7e24 */ /* 0x002fce000f8e00ff */
.L_x_15:
[----:B------:R-:W-:-:S13]  /*1200*/  LOP3.LUT P0, RZ, R3, 0xff, RZ, 0xc0, !PT ;  /* 0x000000ff03ff7812 */ /* 0x000fda000780c0ff */
[----:B------:R-:W-:Y:S05]  /*1210*/  @!P0 EXIT ;  /* 0x000000000000894d */ /* 0x000fea0003800000 */
[----:B------:R-:W2:Y:S01]  /*1220*/  LDC R128, c[0x0][0x658] ;  /* 0x00019600ff807b82 */ /* 0x000ea20000000800 */
[----:B------:R-:W-:Y:S01]  /*1230*/  ULDC.64 UR6, c[0x0][0x288] ;  /* 0x0000a20000067ab9 */ /* 0x000fe20000000a00 */
[----:B------:R-:W-:Y:S01]  /*1240*/  LOP3.LUT R7, R7, 0x1, RZ, 0xc0, !PT ;  /* 0x0000000107077812 */ /* 0x000fe200078ec0ff */
[----:B------:R-:W-:Y:S01]  /*1250*/  UIADD3 UR4, UR7, 0x3f, URZ ;  /* 0x0000003f07047890 */ /* 0x000fe2000fffe03f */
[----:B------:R-:W-:Y:S01]  /*1260*/  SHF.R.U32.HI R3, RZ, 0x2, R130 ;  /* 0x00000002ff037819 */ /* 0x000fe20000011682 */
[----:B01----:R-:W-:Y:S01]  /*1270*/  IMAD.U32 R4, RZ, RZ, UR6 ;  /* 0x00000006ff047e24 */ /* 0x003fe2000f8e00ff */
[----:B------:R-:W-:Y:S01]  /*1280*/  SHF.R.U32.HI R0, RZ, 0x1, R0 ;  /* 0x00000001ff007819 */ /* 0x000fe20000011600 */
[----:B------:R-:W-:Y:S01]  /*1290*/  USHF.R.S32.HI UR5, URZ, 0x1f, UR4 ;  /* 0x0000001f3f057899 */ /* 0x000fe20008011404 */
[----:B------:R-:W0:Y:S01]  /*12a0*/  LDC.64 R124, c[0x0][0x5c8] ;  /* 0x00017200ff7c7b82 */ /* 0x000e220000000a00 */
[----:B------:R-:W-:Y:S01]  /*12b0*/  LOP3.LUT R129, R130, 0x3, RZ, 0xc0, !PT ;  /* 0x0000000382817812 */ /* 0x000fe200078ec0ff */
[----:B------:R-:W-:Y:S01]  /*12c0*/  IMAD.SHL.U32 R120, R7, 0x40, RZ ;  /* 0x0000004007787824 */ /* 0x000fe200078e00ff */
[----:B------:R-:W-:Y:S01]  /*12d0*/  LOP3.LUT R3, R3, 0x7, RZ, 0xc0, !PT ;  /* 0x0000000703037812 */ /* 0x000fe200078ec0ff */
[----:B------:R-:W-:Y:S01]  /*12e0*/  ULEA.HI UR5, UR5, UR4, URZ, 0x6 ;  /* 0x0000000405057291 */ /* 0x000fe2000f8f303f */
[----:B------:R-:W-:Y:S01]  /*12f0*/  LOP3.LUT R0, R0, 0x30, RZ, 0xc0, !PT ;  /* 0x0000003000007812 */ /* 0x000fe200078ec0ff */
[----:B------:R-:W-:Y:S01]  /*1300*/  IMAD R129, R129, -0x2, R4 ;  /* 0xfffffffe81817824 */ /* 0x000fe200078e0204 */
[--C-:B------:R-:W-:Y:S01]  /*1310*/  LOP3.LUT R120, R120, 0x40, R3.reuse, 0xe2, !PT ;  /* 0x0000004078787812 */ /* 0x100fe200078ee203 */
[----:B------:R-:W-:Y:S01]  /*1320*/  USHF.R.S32.HI UR43, URZ, 0x6, UR5 ;  /* 0x000000063f2b7899 */ /* 0x000fe20008011405 */
[----:B------:R-:W-:Y:S01]  /*1330*/  IADD3 R4, RZ, -R0, -R3 ;  /* 0x80000000ff047210 */ /* 0x000fe20007ffe803 */
[----:B------:R-:W-:Y:S01]  /*1340*/  IMAD.MOV.U32 R3, RZ, RZ, -0x1 ;  /* 0xffffffffff037424 */ /* 0x000fe200078e00ff */
[----:B------:R-:W-:Y:S01]  /*1350*/  LOP3.LUT R132, R130, 0x80, RZ, 0xc0, !PT ;  /* 0x0000008082847812 */ /* 0x000fe200078ec0ff */
[----:B------:R-:W-:Y:S01]  /*1360*/  IMAD.MOV.U32 R5, RZ, RZ, 0x1 ;  /* 0x00000001ff057424 */ /* 0x000fe200078e00ff */
[----:B------:R-:W-:Y:S01]  /*1370*/  UISETP.LT.AND UP0, UPT, UR43, 0x1, UPT ;  /* 0x000000012b00788c */ /* 0x000fe2000bf01270 */
[----:B------:R-:W-:Y:S01]  /*1380*/  IMAD R4, R7, -0x40, R4 ;  /* 0xffffffc007047824 */ /* 0x000fe200078e0204 */
[----:B------:R-:W-:Y:S01]  /*1390*/  ULDC UR4, c[0x0][0x284] ;  /* 0x0000a10000047ab9 */ /* 0x000fe20000000800 */
[----:B--2---:R-:W-:Y:S01]  /*13a0*/  SHF.L.U32 R3, R3, R128, RZ ;  /* 0x0000008003037219 */ /* 0x004fe200000006ff */
[----:B------:R-:W-:Y:S01]  /*13b0*/  USEL UR44, UR43, 0x1, UP0 ;  /* 0x000000012b2c7887 */ /* 0x000fe20008000000 */
[----:B------:R-:W-:Y:S01]  /*13c0*/  LOP3.LUT R120, R120, R0, RZ, 0xfc, !PT ;  /* 0x0000000078787212 */ /* 0x000fe200078efcff */
[----:B------:R-:W-:Y:S01]  /*13d0*/  IMAD.SHL.U32 R130, R130, 0x2, RZ ;  /* 0x0000000282827824 */ /* 0x000fe200078e00ff */
[----:B------:R-:W-:Y:S01]  /*13e0*/  SHF.L.U32 R128, R5, R128, RZ ;  /* 0x0000008005807219 */ /* 0x000fe200000006ff */
[----:B------:R-:W-:Y:S01]  /*13f0*/  VIADD R134, R4, UR4 ;  /* 0x0000000404867c36 */ /* 0x000fe20008000000 */
[----:B------:R-:W-:Y:S01]  /*1400*/  LOP3.LUT R148, R18, 0x1, RZ, 0xfc, !PT ;  /* 0x0000000112947812 */ /* 0x000fe200078efcff */
[----:B------:R-:W-:Y:S01]  /*1410*/  IMAD.MOV.U32 R121, RZ, RZ, RZ ;  /* 0x000000ffff797224 */ /* 0x000fe200078e00ff */
[C-C-:B0-----:R-:W-:Y:S01]  /*1420*/  SHF.L.U64.HI R126, R124.reuse, 0x7, R125.reuse ;  /* 0x000000077c7e7819 */ /* 0x141fe2000001027d */
[----:B------:R-:W-:Y:S01]  /*1430*/  UIADD3 UR44, UR43, -UR44, URZ ;  /* 0x8000002c2b2c7290 */ /* 0x000fe2000fffe03f */
[C---:B------:R-:W-:Y:S01]  /*1440*/  SHF.L.U64.HI R127, R124.reuse, 0x3, R125 ;  /* 0x000000037c7f7819 */ /* 0x040fe2000001027d */
[----:B------:R-:W-:Y:S01]  /*1450*/  UMOV UR40, URZ ;  /* 0x0000003f00287c82 */ /* 0x000fe20008000000 */
[C---:B------:R-:W-:Y:S01]  /*1460*/  SHF.L.U32 R125, R124.reuse, 0x7, RZ ;  /* 0x000000077c7d7819 */ /* 0x040fe200000006ff */
[----:B------:R-:W-:Y:S01]  /*1470*/  IMAD.SHL.U32 R124, R124, 0x8, RZ ;  /* 0x000000087c7c7824 */ /* 0x000fe200078e00ff */
[----:B------:R-:W-:Y:S01]  /*1480*/  SHF.R.U32.HI R132, RZ, 0x7, R132 ;  /* 0x00000007ff847819 */ /* 0x000fe20000011684 */
[----:B------:R-:W-:Y:S01]  /*1490*/  UMOV UR41, URZ ;  /* 0x0000003f00297c82 */ /* 0x000fe20008000000 */
[----:B------:R-:W-:-:S07]  /*14a0*/  LOP3.LUT R133, RZ, R3, RZ, 0x33, !PT ;  /* 0x00000003ff857212 */ /* 0x000fce00078e33ff */
.L_x_226:
[----:B------:R-:W0:Y:S01]  /*14b0*/  SHFL.IDX PT, R0, R132, RZ, 0x1f ;  /* 0x00001fff84007589 */ /* 0x000e2200000e0000 */
[----:B-1----:R-:W1:Y:S01]  /*14c0*/  S2UR UR7, SR_CgaCtaId ;  /* 0x00000000000779c3 */ /* 0x002e620000008800 */
[----:B------:R-:W-:Y:S01]  /*14d0*/  UMOV UR6, 0x400 ;  /* 0x0000040000067882 */ /* 0x000fe20000000000 */
[----:B0-----:R-:W-:Y:S01]  /*14e0*/  R2UR UR4, R0 ;  /* 0x00000000000472ca */ /* 0x001fe200000e0000 */
[----:B-1----:R-:W-:-:S12]  /*14f0*/  ULEA UR6, UR7, UR6, 0x18 ;  /* 0x0000000607067291 */ /* 0x002fd8000f8ec03f */
[----:B------:R-:W-:-:S04]  /*1500*/  ULEA.HI UR5, UR4, UR4, URZ, 0x1 ;  /* 0x0000000404057291 */ /* 0x000fc8000f8f083f */
[----:B------:R-:W-:-:S04]  /*1510*/  ULOP3.LUT UR5, UR5, 0x7fffe, URZ, 0xc0, !UPT ;  /* 0x0007fffe05057892 */ /* 0x000fc8000f8ec03f */
[----:B------:R-:W-:-:S03]  /*1520*/  UIADD3 UR5, UR4, -UR5, URZ ;  /* 0x8000000504057290 */ /* 0x000fc6000fffe03f */
[----:B------:R-:W-:Y:S01]  /*1530*/  ULDC UR4, c[0x0][0x28c] ;  /* 0x0000a30000047ab9 */ /* 0x000fe20000000800 */
[----:B------:R-:W-:Y:S01]  /*1540*/  ULEA UR5, UR5, UR6, 0xd ;  /* 0x0000000605057291 */ /* 0x000fe2000f8e683f */
[----:B------:R-:W-:-:S03]  /*1550*/  ISETP.LT.AND P0, PT, RZ, UR4, PT ;  /* 0x00000004ff007c0c */ /* 0x000fc6000bf01270 */
[----:B------:R-:W-:-:S04]  /*1560*/  UIADD3 UR5, UR5, 0x100, URZ ;  /* 0x0000010005057890 */ /* 0x000fc8000fffe03f */
[----:B------:R-:W-:-:S04]  /*1570*/  USHF.R.U32.HI UR5, URZ, 0x4, UR5 ;  /* 0x000000043f057899 */ /* 0x000fc80008011605 */
[----:B------:R-:W-:-:S04]  /*1580*/  ULOP3.LUT UR5, UR5, 0x3fff, URZ, 0xc0, !UPT ;  /* 0x00003fff05057892 */ /* 0x000fc8000f8ec03f */
[----:B------:R-:W-:Y:S01]  /*1590*/  ULOP3.LUT UR45, UR5, 0x10000, URZ, 0xfc, !UPT ;  /* 0x00010000052d7892 */ /* 0x000fe2000f8efc3f */
[----:B--2345:R-:W-:Y:S11]  /*15a0*/  @P0 BRA `(.L_x_17) ;  /* 0x0000000000400947 */ /* 0x03cff60003800000 */
[----:B------:R-:W-:Y:S01]  /*15b0*/  MOV R0, 0x0 ;  /* 0x0000000000007802 */ /* 0x000fe20000000f00 */
[----:B------:R-:W-:Y:S01]  /*15c0*/  ULDC.64 UR4, c[0x4][0x68] ;  /* 0x01001a0000047ab9 */ /* 0x000fe20000000a00 */
[----:B------:R-:W-:Y:S01]  /*15d0*/  ULDC.64 UR6, c[0x4][0x8] ;  /* 0x0100020000067ab9 */ /* 0x000fe20000000a00 */
[----:B------:R-:W-:Y:S01]  /*15e0*/  IMAD.U32 R4, RZ, RZ, UR4 ;  /* 0x00000004ff047e24 */ /* 0x000fe2000f8e00ff */
[----:B------:R0:W1:Y:S01]  /*15f0*/  LDC.64 R14, c[0x4][R0] ;  /* 0x01000000000e7b82 */ /* 0x0000620000000a00 */
[----:B------:R-:W-:Y:S01]  /*1600*/  IMAD.U32 R5, RZ, RZ, UR5 ;  /* 0x00000005ff057e24 */ /* 0x000fe2000f8e00ff */
[----:B------:R-:W-:Y:S01]  /*1610*/  ULDC.64 UR4, c[0x4][0x70] ;  /* 0x01001c0000047ab9 */ /* 0x000fe20000000a00 */
[----:B------:R-:W-:Y:S01]  /*1620*/  MOV R10, UR6 ;  /* 0x00000006000a7c02 */ /* 0x000fe20008000f00 */
[----:B------:R-:W-:Y:S02]  /*1630*/  IMAD.U32 R6, RZ, RZ, UR4 ;  /* 0x00000004ff067e24 */ /* 0x000fe4000f8e00ff */
[----:B------:R-:W-:-:S02]  /*1640*/  IMAD.U32 R7, RZ, RZ, UR5 ;  /* 0x00000005ff077e24 */ /* 0x000fc4000f8e00ff */
[----:B------:R-:W-:Y:S02]  /*1650*/  IMAD.U32 R11, RZ, RZ, UR7 ;  /* 0x00000007ff0b7e24 */ /* 0x000fe4000f8e00ff */
[----:B------:R-:W-:Y:S02]  /*1660*/  IMAD.MOV.U32 R8, RZ, RZ, 0x1e1 ;  /* 0x000001e1ff087424 */ /* 0x000fe400078e00ff */
[----:B------:R-:W-:Y:S02]  /*1670*/  IMAD.MOV.U32 R12, RZ, RZ, 0x1 ;  /* 0x00000001ff0c7424 */ /* 0x000fe400078e00ff */
[----:B0-----:R-:W-:-:S07]  /*1680*/  IMAD.MOV.U32 R13, RZ, RZ, RZ ;  /* 0x000000ffff0d7224 */ /* 0x001fce00078e00ff */
[----:B------:R-:W-:-:S07]  /*1690*/  LEPC R20, `(.L_x_17) ;  /* 0x000000001014794e */ /* 0x000fce0000000000 */
[----:B-1---5:R-:W-:Y:S05]  /*16a0*/  CALL.ABS.NOINC R14 ;  /* 0x000000000e007343 */ /* 0x022fea0003c00000 */
.L_x_17:
[----:B------:R-:W-:-:S13]  /*16b0*/  ISETP.NE.AND P0, PT, R148, 0x3, PT ;  /* 0x000000039400780c */ /* 0x000fda0003f05270 */
[----:B------:R-:W-:Y:S05]  /*16c0*/  @!P0 BRA `(.L_x_18) ;  /* 0x0000000000048947 */ /* 0x000fea0003800000 */
[----:B------:R-:W-:Y:S01]  /*16d0*/  BPT.TRAP 0x1 ;  /* 0x000000040000795c */ /* 0x000fe20000300000 */
.L_x_18:
[----:B------:R-:W0:Y:S01]  /*16e0*/  S2UR UR5, SR_CgaCtaId ;  /* 0x00000000000579c3 */ /* 0x000e220000008800 */
[----:B------:R-:W-:Y:S01]  /*16f0*/  UMOV UR4, 0x400 ;  /* 0x0000040000047882 */ /* 0x000fe20000000000 */
[----:B------:R-:W-:Y:S02]  /*1700*/  IMAD.U32 R0, RZ, RZ, UR40 ;  /* 0x00000028ff007e24 */ /* 0x000fe4000f8e00ff */
[----:B------:R-:W-:-:S03]  /*1710*/  IMAD.U32 R3, RZ, RZ, UR41 ;  /* 0x00000029ff037e24 */ /* 0x000fc6000f8e00ff */
[----:B------:R-:W-:Y:S01]  /*1720*/  SHF.L.U32 R0, R0, 0x1f, RZ ;  /* 0x0000001f00007819 */ /* 0x000fe200000006ff */
[----:B0-----:R-:W-:-:S06]  /*1730*/  ULEA UR4, UR5, UR4, 0x18 ;  /* 0x0000000405047291 */ /* 0x001fcc000f8ec03f */
[----:B------:R-:W-:-:S04]  /*1740*/  IMAD.U32 R6, RZ, RZ, UR4 ;  /* 0x00000004ff067e24 */ /* 0x000fc8000f8e00ff */
[----:B------:R-:W-:-:S04]  /*1750*/  IMAD R3, R3, 0x8, R6 ;  /* 0x0000000803037824 */ /* 0x000fc800078e0206 */
[----:B------:R0:W1:Y:S01]  /*1760*/  SYNCS.PHASECHK.TRANS64.TRYWAIT P1, [R3+URZ], R0 ;  /* 0x00000000030075a7 */ /* 0x000062000802017f */
[----:B------:R-:W-:Y:S05]  /*1770*/  @!P0 BRA `(.L_x_19) ;  /* 0x0000000000048947 */ /* 0x000fea0003800000 */
[----:B------:R-:W-:Y:S01]  /*1780*/  BPT.TRAP 0x1 ;  /* 0x000000040000795c */ /* 0x000fe20000300000 */
.L_x_19:
[----:B------:R-:W-:-:S04]  /*1790*/  MOV R4, UR44 ;  /* 0x0000002c00047c02 */ /* 0x000fc80008000f00 */
[----:B------:R-:W-:Y:S01]  /*17a0*/  ISETP.GE.AND P2, PT, R4, 0x1, PT ;  /* 0x000000010400780c */ /* 0x000fe20003f46270 */
[----:B-1----:R-:W-:-:S12]  /*17b0*/  @P1 BRA `(.L_x_20) ;  /* 0x0000000000081947 */ /* 0x002fd80003800000 */
[----:B------:R-:W1:Y:S02]  /*17c0*/  SYNCS.PHASECHK.TRANS64.TRYWAIT P1, [R3+URZ], R0 ;  /* 0x00000000030075a7 */ /* 0x000e64000802017f */
[----:B-1----:R-:W-:Y:S05]  /*17d0*/  @!P1 BRA `(.L_x_21) ;  /* 0x0000008c00309947 */ /* 0x002fea0003800000 */
.L_x_20:
[----:B------:R-:W-:Y:S05]  /*17e0*/  WARPSYNC.ALL ;  /* 0x0000000000007948 */ /* 0x000fea0003800000 */
[----:B------:R-:W-:Y:S01]  /*17f0*/  R2UR UR4, R6 ;  /* 0x00000000060472ca */ /* 0x000fe200000e0000 */
[----:B------:R-:W-:Y:S01]  /*1800*/  ULEA UR5, UR41, UR45, 0xb ;  /* 0x0000002d29057291 */ /* 0x000fe2000f8e583f */
[----:B------:R-:W-:Y:S01]  /*1810*/  WARPGROUP.ARRIVE ;  /* 0x00000000000079c5 */ /* 0x000fe20000000000 */
[----:B------:R-:W-:Y:S01]  /*1820*/  UMOV UR9, 0x40000040 ;  /* 0x4000004000097882 */ /* 0x000fe20000000000 */
[----:B------:R-:W-:-:S04]  /*1830*/  UMOV UR11, 0x40000040 ;  /* 0x40000040000b7882 */ /* 0x000fc80000000000 */
[----:B------:R-:W-:-:S05]  /*1840*/  UMOV UR8, UR5 ;  /* 0x0000000500087c82 */ /* 0x000fca0008000000 */
[----:B------:R-:W-:-:S04]  /*1850*/  UIADD3 UR4, UR4, 0x28100, URZ ;  /* 0x0002810004047890 */ /* 0x000fc8000fffe03f */
[----:B------:R-:W-:-:S04]  /*1860*/  USHF.R.U32.HI UR4, URZ, 0x4, UR4 ;  /* 0x000000043f047899 */ /* 0x000fc80008011604 */
[----:B------:R-:W-:-:S04]  /*1870*/  ULOP3.LUT UR4, UR4, 0x3fff, URZ, 0xc0, !UPT ;  /* 0x00003fff04047892 */ /* 0x000fc8000f8ec03f */
[----:B------:R-:W-:-:S04]  /*1880*/  ULOP3.LUT UR4, UR4, 0x10000, URZ, 0xfc, !UPT ;  /* 0x0001000004047892 */ /* 0x000fc8000f8efc3f */
[----:B------:R-:W-:-:S07]  /*1890*/  UIMAD UR6, UR41, 0x300, UR4 ;  /* 0x00000300290678a4 */ /* 0x000fce000f8e0204 */
[----:B------:R-:W-:Y:S02]  /*18a0*/  UMOV UR10, UR6 ;  /* 0x00000006000a7c82 */ /* 0x000fe40008000000 */
[----:B------:R-:W-:Y:S01]  /*18b0*/  HGMMA.64x96x16.F32 R72, gdesc[UR8], RZ, !UPT, gsb0 ;  /* 0x01600000084879f0 */ /* 0x000fe2000c0008ff */
[----:B------:R-:W-:Y:S01]  /*18c0*/  UIADD3 UR8, UR5, 0x400, URZ ;  /* 0x0000040005087890 */ /* 0x000fe2000fffe03f */
[----:B------:R-:W-:Y:S01]  /*18d0*/  UMOV UR9, 0x40000040 ;  /* 0x4000004000097882 */ /* 0x000fe20000000000 */
[----:B------:R-:W-:Y:S02]  /*18e0*/  WARPGROUP.DEPBAR.LE gsb0, 0x0 ;  /* 0x00008000000079c5 */ /* 0x000fe40000010000 */
[----:B------:R-:W-:-:S06]  /*18f0*/  WARPGROUP.ARRIVE ;  /* 0x00000000000079c5 */ /* 0x000fcc0000000000 */
[----:B------:R-:W-:Y:S01]  /*1900*/  HGMMA.64x96x16.F32 R24, gdesc[UR8], RZ, !UPT, gsb0 ;  /* 0x01600000081879f0 */ /* 0x000fe2000c0008ff */
[----:B------:R-:W-:Y:S02]  /*1910*/  UIADD3 UR8, UR5, 0x2, URZ ;  /* 0x0000000205087890 */ /* 0x000fe4000fffe03f */
[----:B------:R-:W-:Y:S01]  /*1920*/  UIADD3 UR10, UR6, 0x2, URZ ;  /* 0x00000002060a7890 */ /* 0x000fe2000fffe03f */
[----:B------:R-:W-:Y:S01]  /*1930*/  UMOV UR9, 0x40000040 ;  /* 0x4000004000097882 */ /* 0x000fe20000000000 */
[----:B------:R-:W-:Y:S01]  /*1940*/  UMOV UR11, 0x40000040 ;  /* 0x40000040000b7882 */ /* 0x000fe20000000000 */
[----:B------:R-:W-:Y:S02]  /*1950*/  WARPGROUP.DEPBAR.LE gsb0, 0x0 ;  /* 0x00008000000079c5 */ /* 0x000fe40000010000 */
[----:B------:R-:W-:-:S06]  /*1960*/  WARPGROUP.ARRIVE ;  /* 0x00000000000079c5 */ /* 0x000fcc0000000000 */
[----:B------:R-:W-:Y:S01]  /*1970*/  HGMMA.64x96x16.F32 R72, gdesc[UR8], R72, gsb0 ;  /* 0x01600000084879f0 */ /* 0x000fe20008000848 */
[----:B------:R-:W-:Y:S01]  /*1980*/  UIADD3 UR8, UR5, 0x402, URZ ;  /* 0x0000040205087890 */ /* 0x000fe2000fffe03f */
[----:B------:R-:W-:Y:S01]  /*1990*/  UMOV UR9, 0x40000040 ;  /* 0x4000004000097882 */ /* 0x000fe20000000000 */
[----:B------:R-:W-:Y:S02]  /*19a0*/  WARPGROUP.DEPBAR.LE gsb0, 0x0 ;  /* 0x00008000000079c5 */ /* 0x000fe40000010000 */
[----:B------:R-:W-:-:S06]  /*19b0*/  WARPGROUP.ARRIVE ;  /* 0x00000000000079c5 */ /* 0x000fcc0000000000 */
[----:B------:R-:W-:Y:S01]  /*19c0*/  HGMMA.64x96x16.F32 R24, gdesc[UR8], R24, gsb0 ;  /* 0x01600000081879f0 */ /* 0x000fe20008000818 */
        /* <DEDUP_REMOVED lines=23> */
[----:B------:R-:W-:Y:S03]  /*1b40*/  HGMMA.64x96x16.F32 R24, gdesc[UR8], R24, gsb0 ;  /* 0x01600000081879f0 */ /* 0x000fe60008000818 */
[----:B------:R-:W-:Y:S02]  /*1b50*/  WARPGROUP.DEPBAR.LE gsb0, 0x0 ;  /* 0x00008000000079c5 */ /* 0x000fe40000010000 */
[----:B------:R-:W-:Y:S05]  /*1b60*/  @!P2 BRA `(.L_x_22) ;  /* 0x000000040078a947 */ /* 0x000fea0003800000 */
[----:B------:R-:W-:Y:S01]  /*1b70*/  UIADD3 UR5, UR41, 0x1, URZ ;  /* 0x0000000129057890 */ /* 0x000fe2000fffe03f */
[----:B01----:R-:W-:Y:S02]  /*1b80*/  IMAD.U32 R0, RZ, RZ, UR44 ;  /* 0x0000002cff007e24 */ /* 0x003fe4000f8e00ff */
[----:B------:R-:W-:Y:S01]  /*1b90*/  IMAD.U32 R3, RZ, RZ, UR41 ;  /* 0x00000029ff037e24 */ /* 0x000fe2000f8e00ff */
[----:B------:R-:W-:-:S04]  /*1ba0*/  UISETP.NE.AND UP0, UPT, UR5, 0x5, UPT ;  /* 0x000000050500788c */ /* 0x000fc8000bf05270 */
[----:B------:R-:W-:Y:S02]  /*1bb0*/  USEL UR6, URZ, 0x1, UP0 ;  /* 0x000000013f067887 */ /* 0x000fe40008000000 */
[----:B------:R-:W-:Y:S02]  /*1bc0*/  USEL UR5, UR5, URZ, UP0 ;  /* 0x0000003f05057287 */ /* 0x000fe40008000000 */
[----:B------:R-:W-:-:S06]  /*1bd0*/  ULOP3.LUT UR6, UR40, UR6, URZ, 0x3c, !UPT ;  /* 0x0000000628067292 */ /* 0x000fcc000f8e3c3f */
[----:B------:R-:W-:-:S07]  /*1be0*/  IMAD.U32 R7, RZ, RZ, UR6 ;  /* 0x00000006ff077e24 */ /* 0x000fce000f8e00ff */
.L_x_29:
[----:B------:R-:W-:Y:S05]  /*1bf0*/  @!P0 BRA `(.L_x_23) ;  /* 0x0000000000048947 */ /* 0x000fea0003800000 */
[----:B------:R-:W-:Y:S01]  /*1c00*/  BPT.TRAP 0x1 ;  /* 0x000000040000795c */ /* 0x000fe20000300000 */
.L_x_23:
[----:B------:R-:W0:Y:S01]  /*1c10*/  S2UR UR7, SR_CgaCtaId ;  /* 0x00000000000779c3 */ /* 0x000e220000008800 */
[----:B------:R-:W-:Y:S01]  /*1c20*/  UMOV UR6, 0x400 ;  /* 0x0000040000067882 */ /* 0x000fe20000000000 */
[----:B------:R-:W-:Y:S01]  /*1c30*/  IMAD.U32 R5, RZ, RZ, UR5 ;  /* 0x00000005ff057e24 */ /* 0x000fe2000f8e00ff */
[----:B------:R-:W-:Y:S01]  /*1c40*/  SHF.L.U32 R4, R7, 0x1f, RZ ;  /* 0x0000001f07047819 */ /* 0x000fe200000006ff */
[----:B0-----:R-:W-:-:S06]  /*1c50*/  ULEA UR6, UR7, UR6, 0x18 ;  /* 0x0000000607067291 */ /* 0x001fcc000f8ec03f */
[----:B------:R-:W-:-:S04]  /*1c60*/  IMAD.U32 R6, RZ, RZ, UR6 ;  /* 0x00000006ff067e24 */ /* 0x000fc8000f8e00ff */
[----:B------:R-:W-:-:S04]  /*1c70*/  IMAD R5, R5, 0x8, R6 ;  /* 0x0000000805057824 */ /* 0x000fc800078e0206 */
[----:B------:R0:W1:Y:S01]  /*1c80*/  SYNCS.PHASECHK.TRANS64.TRYWAIT P1, [R5+URZ], R4 ;  /* 0x00000004050075a7 */ /* 0x000062000802017f */
[----:B------:R-:W-:Y:S05]  /*1c90*/  @!P0 BRA `(.L_x_24) ;  /* 0x0000000000048947 */ /* 0x000fea0003800000 */
[----:B------:R-:W-:Y:S01]  /*1ca0*/  BPT.TRAP 0x1 ;  /* 0x000000040000795c */ /* 0x000fe20000300000 */
.L_x_24:
[----:B-1----:R-:W-:Y:S05]  /*1cb0*/  @P1 BRA `(.L_x_25) ;  /* 0x0000000000081947 */ /* 0x002fea0003800000 */
[----:B------:R-:W1:Y:S02]  /*1cc0*/  SYNCS.PHASECHK.TRANS64.TRYWAIT P1, [R5+URZ], R4 ;  /* 0x00000004050075a7 */ /* 0x000e64000802017f */
[----:B-1----:R-:W-:Y:S05]  /*1cd0*/  @!P1 BRA `(.L_x_26) ;  /* 0x0000008800049947 */ /* 0x002fea0003800000 */
.L_x_25:
[----:B------:R-:W-:Y:S01]  /*1ce0*/  ULEA UR6, UR5, UR45, 0xb ;  /* 0x0000002d05067291 */ /* 0x000fe2000f8e583f */
[----:B------:R-:W-:Y:S01]  /*1cf0*/  WARPGROUP.ARRIVE ;  /* 0x00000000000079c5 */ /* 0x000fe20000000000 */
[----:B------:R-:W-:Y:S01]  /*1d00*/  UIMAD UR7, UR5, 0x300, UR4 ;  /* 0x00000300050778a4 */ /* 0x000fe2000f8e0204 */
[----:B------:R-:W-:Y:S01]  /*1d10*/  UMOV UR9, 0x40000040 ;  /* 0x4000004000097882 */ /* 0x000fe20000000000 */
[----:B------:R-:W-:-:S03]  /*1d20*/  UMOV UR11, 0x40000040 ;  /* 0x40000040000b7882 */ /* 0x000fc60000000000 */
[----:B------:R-:W-:Y:S02]  /*1d30*/  UMOV UR8, UR6 ;  /* 0x0000000600087c82 */ /* 0x000fe40008000000 */
[----:B------:R-:W-:Y:S02]  /*1d40*/  UMOV UR10, UR7 ;  /* 0x00000007000a7c82 */ /* 0x000fe40008000000 */
        /* <DEDUP_REMOVED lines=44> */
[----:B------:R-:W-:Y:S01]  /*2010*/  BPT.TRAP 0x1 ;  /* 0x000000040000795c */ /* 0x000fe20000300000 */
.L_x_27:
[----:B------:R-:W-:-:S13]  /*2020*/  ISETP.NE.AND P1, PT, R19, RZ, PT ;  /* 0x000000ff1300720c */ /* 0x000fda0003f25270 */
[----:B01----:R-:W-:-:S04]  /*2030*/  @P1 IMAD R4, R3, 0x8, R6 ;  /* 0x0000000803041824 */ /* 0x003fc800078e0206 */
[----:B------:R-:W-:-:S05]  /*2040*/  @P1 VIADD R5, R4, 0x28 ;  /* 0x0000002804051836 */ /* 0x000fca0000000000 */
[----:B------:R-:W-:-:S04]  /*2050*/  @P1 PRMT R5, R22, 0x654, R5 ;  /* 0x0000065416051816 */ /* 0x000fc80000000005 */
[----:B------:R0:W-:Y:S01]  /*2060*/  @P1 SYNCS.ARRIVE.TRANS64.RED.A1T0 RZ, [R5+URZ], RZ ;  /* 0x000000ff05ff19a7 */ /* 0x0001e2000810043f */
[----:B------:R-:W-:-:S13]  /*2070*/  ISETP.GT.U32.AND P1, PT, R18, 0x1, PT ;  /* 0x000000011200780c */ /* 0x000fda0003f24070 */
[----:B0-----:R-:W-:Y:S05]  /*2080*/  @P1 BRA `(.L_x_28) ;  /* 0x0000000000041947 */ /* 0x001fea0003800000 */
[----:B------:R-:W-:Y:S01]  /*2090*/  BPT.TRAP 0x1 ;  /* 0x000000040000795c */ /* 0x000fe20000300000 */
.L_x_28:
[----:B------:R-:W-:Y:S01]  /*20a0*/  UIADD3 UR5, UR5, 0x1, URZ ;  /* 0x0000000105057890 */ /* 0x000fe2000fffe03f */
[C---:B------:R-:W-:Y:S01]  /*20b0*/  ISETP.GT.AND P2, PT, R0.reuse, 0x1, PT ;  /* 0x000000010000780c */ /* 0x040fe20003f44270 */
[----:B------:R-:W-:Y:S01]  /*20c0*/  VIADD R0, R0, 0xffffffff ;  /* 0xffffffff00007836 */ /* 0x000fe20000000000 */
[----:B------:R-:W-:Y:S01]  /*20d0*/  IADD3 R3, R3, 0x1, RZ ;  /* 0x0000000103037810 */ /* 0x000fe20007ffe0ff */
[----:B------:R-:W-:-:S03]  /*20e0*/  UISETP.NE.AND UP0, UPT, UR5, 0x5, UPT ;  /* 0x000000050500788c */ /* 0x000fc6000bf05270 */
[C---:B------:R-:W-:Y:S01]  /*20f0*/  ISETP.NE.AND P1, PT, R3.reuse, 0x5, PT ;  /* 0x000000050300780c */ /* 0x040fe20003f25270 */
[----:B------:R-:W-:Y:S02]  /*2100*/  USEL UR6, URZ, 0x1, UP0 ;  /* 0x000000013f067887 */ /* 0x000fe40008000000 */
[----:B------:R-:W-:Y:S01]  /*2110*/  USEL UR5, UR5, URZ, UP0 ;  /* 0x0000003f05057287 */ /* 0x000fe20008000000 */
[----:B------:R-:W-:-:S03]  /*2120*/  SEL R3, R3, RZ, P1 ;  /* 0x000000ff03037207 */ /* 0x000fc60000800000 */
[----:B------:R-:W-:Y:S01]  /*2130*/  LOP3.LUT R7, R7, UR6, RZ, 0x3c, !PT ;  /* 0x0000000607077c12 */ /* 0x000fe2000f8e3cff */
[----:B------:R-:W-:Y:S07]  /*2140*/  @P2 BRA `(.L_x_29) ;  /* 0xfffffff800a82947 */ /* 0x000fee000383ffff */
.L_x_22:
[----:B01----:R-:W0:Y:S02]  /*2150*/  LDC R0, c[0x0][0x28c] ;  /* 0x0000a300ff007b82 */ /* 0x003e240000000800 */
[----:B0-----:R-:W-:-:S13]  /*2160*/  ISETP.GE.AND P1, PT, R0, 0x1, PT ;  /* 0x000000010000780c */ /* 0x001fda0003f26270 */
[----:B------:R-:W-:Y:S05]  /*2170*/  @!P1 BRA `(.L_x_30) ;  /* 0x0000000000449947 */ /* 0x000fea0003800000 */
[----:B------:R-:W-:Y:S05]  /*2180*/  @!P0 BRA `(.L_x_31) ;  /* 0x0000000000048947 */ /* 0x000fea0003800000 */
[----:B------:R-:W-:Y:S01]  /*2190*/  BPT.TRAP 0x1 ;  /* 0x000000040000795c */ /* 0x000fe20000300000 */
.L_x_31:
[----:B------:R-:W-:-:S13]  /*21a0*/  ISETP.NE.AND P0, PT, R19, RZ, PT ;  /* 0x000000ff1300720c */ /* 0x000fda0003f05270 */
[----:B------:R-:W-:-:S05]  /*21b0*/  VOTEU.ANY UP0, P0 ;  /* 0x00000000003f7886 */ /* 0x000fca0000000100 */
[----:B------:R-:W-:-:S06]  /*21c0*/  @UP0 UIADD3 UR4, UR44, UR41, URZ ;  /* 0x000000292c040290 */ /* 0x000fcc000fffe03f */
[----:B------:R-:W-:Y:S02]  /*21d0*/  IMAD.U32 R4, RZ, RZ, UR4 ;  /* 0x00000004ff047e24 */ /* 0x000fe4000f8e00ff */
[----:B------:R-:W-:Y:S02]  /*21e0*/  IMAD.U32 R3, RZ, RZ, UR4 ;  /* 0x00000004ff037e24 */ /* 0x000fe4000f8e00ff */
[----:B------:R-:W-:-:S05]  /*21f0*/  @P0 IMAD.WIDE.U32 R4, R4, -0x33333333, RZ ;  /* 0xcccccccd04040825 */ /* 0x000fca00078e00ff */
[----:B------:R-:W-:-:S05]  /*2200*/  @P0 SHF.R.U32.HI R0, RZ, 0x2, R5 ;  /* 0x00000002ff000819 */ /* 0x000fca0000011605 */
[----:B------:R-:W-:-:S04]  /*2210*/  @P0 IMAD R0, R0, -0x5, R3 ;  /* 0xfffffffb00000824 */ /* 0x000fc800078e0203 */
[----:B------:R-:W-:-:S04]  /*2220*/  @P0 IMAD R0, R0, 0x8, R6 ;  /* 0x0000000800000824 */ /* 0x000fc800078e0206 */
[----:B------:R-:W-:-:S05]  /*2230*/  @P0 VIADD R3, R0, 0x28 ;  /* 0x0000002800030836 */ /* 0x000fca0000000000 */
[----:B------:R-:W-:-:S04]  /*2240*/  @P0 PRMT R3, R22, 0x654, R3 ;  /* 0x0000065416030816 */ /* 0x000fc80000000003 */
[----:B------:R0:W-:Y:S01]  /*2250*/  @P0 SYNCS.ARRIVE.TRANS64.RED.A1T0 RZ, [R3+URZ], RZ ;  /* 0x000000ff03ff09a7 */ /* 0x0001e2000810043f */
[----:B------:R-:W-:-:S13]  /*2260*/  ISETP.GT.U32.AND P0, PT, R18, 0x1, PT ;  /* 0x000000011200780c */ /* 0x000fda0003f04070 */
[----:B0-----:R-:W-:Y:S05]  /*2270*/  @P0 BRA `(.L_x_30) ;  /* 0x0000000000040947 */ /* 0x001fea0003800000 */
[----:B------:R-:W-:Y:S01]  /*2280*/  BPT.TRAP 0x1 ;  /* 0x000000040000795c */ /* 0x000fe20000300000 */
.L_x_30:
[----:B------:R-:W-:Y:S01]  /*2290*/  IMAD R135, R135, 0x60, RZ ;  /* 0x0000006087877824 */ /* 0x000fe200078e02ff */
[----:B------:R-:W-:Y:S01]  /*22a0*/  UIADD3 UR41, UR43, UR41, URZ ;  /* 0x000000292b297290 */ /* 0x000fe2000fffe03f */
[----:B------:R-:W-:Y:S01]  /*22b0*/  SHF.R.S32.HI R15, RZ, 0x1f, R23 ;  /* 0x0000001fff0f7819 */ /* 0x000fe20000011417 */
[----:B------:R-:W-:Y:S01]  /*22c0*/  ULDC UR7, c[0x0][0x288] ;  /* 0x0000a20000077ab9 */ /* 0x000fe20000000800 */
[----:B------:R-:W-:Y:S01]  /*22d0*/  IMAD.SHL.U32 R3, R131, 0x100, RZ ;  /* 0x0000010083037824 */ /* 0x000fe200078e00ff */
[C---:B------:R-:W-:Y:S01]  /*22e0*/  LOP3.LUT R4, R135.reuse, 0x6, R130, 0xf8, !PT ;  /* 0x0000000687047812 */ /* 0x040fe200078ef882 */
[----:B------:R-:W-:Y:S01]  /*22f0*/  UISETP.GT.U32.AND UP0, UPT, UR41, 0x4, UPT ;  /* 0x000000042900788c */ /* 0x000fe2000bf04070 */
[----:B------:R-:W-:Y:S01]  /*2300*/  ISETP.GE.AND P0, PT, R135, UR7, PT ;  /* 0x0000000787007c0c */ /* 0x000fe2000bf06270 */
[----:B------:R-:W-:Y:S01]  /*2310*/  ULDC.64 UR4, c[0x0][0x5d0] ;  /* 0x0001740000047ab9 */ /* 0x000fe20000000a00 */
[----:B------:R-:W-:Y:S01]  /*2320*/  SHF.R.S32.HI R5, RZ, 0x1f, R4 ;  /* 0x0000001fff057819 */ /* 0x000fe20000011404 */
[----:B------:R-:W-:Y:S01]  /*2330*/  ULDC UR10, c[0x0][0x284] ;  /* 0x0000a100000a7ab9 */ /* 0x000fe20000000800 */
[----:B------:R-:W-:Y:S01]  /*2340*/  IMAD R0, R15, UR4, RZ ;  /* 0x000000040f007c24 */ /* 0x000fe2000f8e02ff */
[----:B------:R-:W-:Y:S01]  /*2350*/  UISETP.LT.U32.AND UP0, UPT, UR43, 0x5, UP0 ;  /* 0x000000052b00788c */ /* 0x000fe20008701070 */
[----:B------:R-:W-:Y:S01]  /*2360*/  ISETP.GE.OR P0, PT, R3, UR10, P0 ;  /* 0x0000000a03007c0c */ /* 0x000fe20008706670 */
[----:B------:R-:W-:Y:S01]  /*2370*/  UISETP.GE.U32.AND UP1, UPT, UR43, 0x5, UPT ;  /* 0x000000052b00788c */ /* 0x000fe2000bf26070 */
[C---:B------:R-:W-:Y:S01]  /*2380*/  IMAD R11, R23.reuse, UR5, R0 ;  /* 0x00000005170b7c24 */ /* 0x040fe2000f8e0200 */
[----:B------:R-:W-:Y:S01]  /*2390*/  USEL UR6, URZ, 0x1, !UP0 ;  /* 0x000000013f067887 */ /* 0x000fe2000c000000 */
[----:B------:R-:W-:Y:S01]  /*23a0*/  IMAD.WIDE.U32 R6, R23, UR4, R4 ;  /* 0x0000000417067c25 */ /* 0x000fe2000f8e0004 */
[----:B------:R-:W-:Y:S01]  /*23b0*/  UIMAD.WIDE.U32 UR4, UR41, -0x33333333, URZ ;  /* 0xcccccccd290478a5 */ /* 0x000fe2000f8e003f */
[----:B------:R-:W-:-:S02]  /*23c0*/  ULDC.64 UR8, c[0x0][0x5c8] ;  /* 0x0001720000087ab9 */ /* 0x000fc40000000a00 */
[----:B------:R-:W-:Y:S01]  /*23d0*/  IMAD.WIDE R8, R131, 0x100, R120 ;  /* 0x0000010083087825 */ /* 0x000fe200078e0278 */
[----:B------:R-:W-:Y:S02]  /*23e0*/  USHF.R.U32.HI UR4, URZ, 0x2, UR5 ;  /* 0x000000023f047899 */ /* 0x000fe40008011605 */
[----:B------:R-:W-:Y:S01]  /*23f0*/  ULOP3.LUT UR40, UR40, UR6, URZ, 0x3c, !UPT ;  /* 0x0000000628287292 */ /* 0x000fe2000f8e3c3f */
[----:B------:R-:W-:Y:S01]  /*2400*/  IMAD R13, R9, UR8, RZ ;  /* 0x00000008090d7c24 */ /* 0x000fe2000f8e02ff */
[----:B------:R-:W-:Y:S01]  /*2410*/  UIMAD UR41, UR4, -0x5, UR41 ;  /* 0xfffffffb042978a4 */ /* 0x000fe2000f8e0229 */
[----:B------:R-:W-:Y:S01]  /*2420*/  IMAD.IADD R7, R7, 0x1, R11 ;  /* 0x0000000107077824 */ /* 0x000fe200078e020b */
[----:B------:R-:W-:Y:S01]  /*2430*/  @UP1 ULOP3.LUT UR40, UR40, 0x1, UR4, 0x78, !UPT ;  /* 0x0000000128281892 */ /* 0x000fe2000f8e7804 */
[C---:B------:R-:W-:Y:S02]  /*2440*/  IMAD R13, R8.reuse, UR9, R13 ;  /* 0x00000009080d7c24 */ /* 0x040fe4000f8e020d */
[----:B------:R-:W-:-:S04]  /*2450*/  IMAD.WIDE.U32 R144, R8, UR8, R6 ;  /* 0x0000000808907c25 */ /* 0x000fc8000f8e0006 */
[----:B------:R-:W-:Y:S01]  /*2460*/  IMAD.MOV.U32 R131, RZ, RZ, -0x1 ;  /* 0xffffffffff837424 */ /* 0x000fe200078e00ff */
[----:B------:R-:W-:Y:S06]  /*2470*/  @P0 BRA `(.L_x_32) ;  /* 0x00000064001c0947 */ /* 0x000fec0003800000 */
[----:B-----5:R-:W-:Y:S01]  /*2480*/  FSETP.NEU.AND P1, PT, R123, RZ, PT ;  /* 0x000000ff7b00720b */ /* 0x020fe20003f2d000 */
[----:B------:R-:W-:Y:S01]  /*2490*/  IMAD.IADD R0, R129, 0x1, -R135 ;  /* 0x0000000181007824 */ /* 0x000fe200078e0a87 */
[----:B------:R-:W-:Y:S01]  /*24a0*/  IADD3 R3, R134, -R3, RZ ;  /* 0x8000000386037210 */ /* 0x000fe20007ffe0ff */
[----:B------:R-:W-:Y:S01]  /*24b0*/  BSSY B0, `(.L_x_32) ;  /* 0x0000643000007945 */ /* 0x000fe20003800000 */
[----:B------:R-:W-:Y:S02]  /*24c0*/  IMAD.IADD R147, R145, 0x1, R13 ;  /* 0x0000000191937824 */ /* 0x000fe400078e020d */
[----:B------:R-:W-:-:S04]  /*24d0*/  ISETP.GT.AND P3, PT, R3, RZ, PT ;  /* 0x000000ff0300720c */ /* 0x000fc80003f64270 */
[----:B------:R-:W-:-:S03]  /*24e0*/  ISETP.GT.AND P0, PT, R0, RZ, P3 ;  /* 0x000000ff0000720c */ /* 0x000fc60001f04270 */
[----:B------:R-:W-:Y:S10]  /*24f0*/  @!P1 BRA `(.L_x_33) ;  /* 0x0000004800ac9947 */ /* 0x000ff40003800000 */
[----:B------:R-:W0:Y:S01]  /*2500*/  LDC.64 R10, c[0x0][0x5b8] ;  /* 0x00016e00ff0a7b82 */ /* 0x000e220000000a00 */
[----:B------:R-:W-:-:S07]  /*2510*/  ULDC.64 UR4, c[0x0][0x5c0] ;  /* 0x0001700000047ab9 */ /* 0x000fce0000000a00 */
[----:B------:R-:W1:Y:S08]  /*2520*/  LDC.64 R12, c[0x0][0x5b0] ;  /* 0x00016c00ff0c7b82 */ /* 0x000e700000000a00 */
[----:B------:R-:W2:Y:S01]  /*2530*/  LDC.64 R6, c[0x0][0x5a8] ;  /* 0x00016a00ff067b82 */ /* 0x000ea20000000a00 */
[----:B0-----:R-:W-:-:S04]  /*2540*/  IMAD R14, R15, R10, RZ ;  /* 0x0000000a0f0e7224 */ /* 0x001fc800078e02ff */
[C---:B------:R-:W-:Y:S02]  /*2550*/  IMAD R11, R23.reuse, R11, R14 ;  /* 0x0000000b170b7224 */ /* 0x040fe400078e020e */
[----:B------:R-:W-:-:S04]  /*2560*/  IMAD.WIDE.U32 R14, R23, R10, R4 ;  /* 0x0000000a170e7225 */ /* 0x000fc800078e0004 */
[----:B-1----:R-:W-:Y:S02]  /*2570*/  IMAD R20, R9, R12, RZ ;  /* 0x0000000c09147224 */ /* 0x002fe400078e02ff */
[----:B------:R-:W-:Y:S02]  /*2580*/  IMAD.IADD R21, R15, 0x1, R11 ;  /* 0x000000010f157824 */ /* 0x000fe400078e020b */
[----:B------:R-:W-:Y:S02]  /*2590*/  IMAD R145, R8, R13, R20 ;  /* 0x0000000d08917224 */ /* 0x000fe400078e0214 */
[----:B------:R-:W-:-:S04]  /*25a0*/  IMAD.MOV.U32 R20, RZ, RZ, R14 ;  /* 0x000000ffff147224 */ /* 0x000fc800078e000e */
[----:B------:R-:W-:-:S04]  /*25b0*/  IMAD.WIDE.U32 R136, R8, R12, R20 ;  /* 0x0000000c08887225 */ /* 0x000fc800078e0014 */
[----:B------:R-:W-:Y:S01]  /*25c0*/  IMAD.IADD R135, R137, 0x1, R145 ;  /* 0x0000000189877824 */ /* 0x000fe200078e0291 */
[----:B--2---:R-:W-:-:S04]  /*25d0*/  LEA R138, P1, R136, R6, 0x1 ;  /* 0x00000006888a7211 */ /* 0x004fc800078208ff */
[----:B------:R-:W-:-:S05]  /*25e0*/  LEA.HI.X R139, R136, R7, R135, 0x1, P1 ;  /* 0x00000007888b7211 */ /* 0x000fca00008f0c87 */
[----:B------:R0:W2:Y:S01]  /*25f0*/  @P0 LDG.E.LTC128B.U16 R135, desc[UR38][R138.64] ;  /* 0x000000268a870981 */ /* 0x0000a2000c1e1520 */
[----:B------:R-:W-:Y:S01]  /*2600*/  IMAD.WIDE.U32 R140, R8, R12, R4 ;  /* 0x0000000c088c7225 */ /* 0x000fe200078e0004 */
[----:B------:R-:W-:Y:S03]  /*2610*/  BSSY B1, `(.L_x_34) ;  /* 0x0000012000017945 */ /* 0x000fe60003800000 */
[----:B------:R-:W-:Y:S02]  /*2620*/  IMAD.IADD R141, R145, 0x1, R141 ;  /* 0x00000001918d7824 */ /* 0x000fe400078e028d */
[----:B------:R-:W-:-:S04]  /*2630*/  IMAD.WIDE.U32 R142, R23, R10, R140 ;  /* 0x0000000a178e7225 */ /* 0x000fc800078e008c */
[----:B0-----:R-:W-:Y:S01]  /*2640*/  IMAD.SHL.U32 R138, R12, 0x8, RZ ;  /* 0x000000080c8a7824 */ /* 0x001fe200078e00ff */
[----:B------:R-:W-:Y:S01]  /*2650*/  LEA R140, P2, R142, R6, 0x1 ;  /* 0x000000068e8c7211 */ /* 0x000fe200078408ff */
[----:B--2---:R-:W-:-:S05]  /*2660*/  HADD2.F32 R136, -RZ, R135.H0_H0 ;  /* 0x20000087ff887230 */ /* 0x004fca0000004100 */
[----:B------:R-:W-:Y:S01]  /*2670*/  FMUL R137, R136, R123 ;  /* 0x0000007b88897220 */ /* 0x000fe20000400000 */
[----:B------:R-:W-:-:S03]  /*2680*/  LEA R136, P1, R144, UR4, 0x1 ;  /* 0x0000000490887c11 */ /* 0x000fc6000f8208ff */
[----:B------:R-:W-:Y:S01]  /*2690*/  FFMA R137, R72, R122, R137 ;  /* 0x0000007a48897223 */ /* 0x000fe20000000089 */
[----:B------:R-:W-:-:S04]  /*26a0*/  IMAD.IADD R72, R11, 0x1, R143 ;  /* 0x000000010b487824 */ /* 0x000fc800078e028f */
[----:B------:R-:W-:Y:S02]  /*26b0*/  F2FP.F16.F32.PACK_AB R139, RZ, R137 ;  /* 0x00000089ff8b723e */ /* 0x000fe400000000ff */
[----:B------:R-:W-:Y:S02]  /*26c0*/  LEA.HI.X R137, R144, UR5, R147, 0x1, P1 ;  /* 0x0000000590897c11 */ /* 0x000fe400088f0c93 */
[----:B------:R-:W-:Y:S02]  /*26d0*/  ISETP.GT.AND P1, PT, R0, 0x1, P3 ;  /* 0x000000010000780c */ /* 0x000fe40001f24270 */
[----:B------:R-:W-:Y:S01]  /*26e0*/  LEA.HI.X R141, R142, R7, R72, 0x1, P2 ;  /* 0x000000078e8d7211 */ /* 0x000fe200010f0c48 */
[----:B------:R0:W-:Y:S02]  /*26f0*/  @P0 STG.E.U16 desc[UR38][R136.64], R139 ;  /* 0x0000008b88000986 */ /* 0x0001e4000c101526 */
[----:B0-----:R-:W-:-:S08]  /*2700*/  SHF.L.U64.HI R139, R12, 0x3, R13 ;  /* 0x000000030c8b7819 */ /* 0x001fd0000001020d */
[----:B------:R-:W-:Y:S05]  /*2710*/  @!P1 BRA `(.L_x_35) ;  /* 0x0000000000049947 */ /* 0x000fea0003800000 */
[----:B------:R0:W5:Y:S02]  /*2720*/  LDG.E.LTC128B.U16 R135, desc[UR38][R140.64+0x2] ;  /* 0x000002268c877981 */ /* 0x000164000c1e1520 */
.L_x_35:
[----:B------:R-:W-:Y:S05]  /*2730*/  BSYNC B1 ;  /* 0x0000000000017941 */ /* 0x000fea0003800000 */
.L_x_34:
[----:B-----5:R-:W-:Y:S01]  /*2740*/  HADD2.F32 R72, -RZ, R135.H0_H0 ;  /* 0x20000087ff487230 */ /* 0x020fe20000004100 */
[----:B------:R-:W-:Y:S01]  /*2750*/  ISETP.GT.AND P0, PT, R3, 0x8, PT ;  /* 0x000000080300780c */ /* 0x000fe20003f04270 */
[----:B------:R-:W-:Y:S01]  /*2760*/  IMAD.WIDE.U32 R146, R8, R12, R138 ;  /* 0x0000000c08927225 */ /* 0x000fe200078e008a */
[----:B------:R-:W-:-:S03]  /*2770*/  PRMT R149, R135, 0x7610, R149 ;  /* 0x0000761087957816 */ /* 0x000fc60000000095 */
[----:B------:R-:W-:Y:S01]  /*2780*/  FMUL R72, R72, R123 ;  /* 0x0000007b48487220 */ /* 0x000fe20000400000 */
[----:B------:R-:W-:Y:S02]  /*2790*/  ISETP.GT.AND P2, PT, R0, RZ, P0 ;  /* 0x000000ff0000720c */ /* 0x000fe40000744270 */
[----:B------:R-:W-:Y:S01]  /*27a0*/  IADD3 R145, R145, R147, RZ ;  /* 0x0000009391917210 */ /* 0x000fe20007ffe0ff */
[----:B------:R-:W-:Y:S01]  /*27b0*/  FFMA R72, R73, R122, R72 ;  /* 0x0000007a49487223 */ /* 0x000fe20000000048 */
[----:B------:R-:W-:-:S04]  /*27c0*/  IADD3 R73, P4, R14, R146, RZ ;  /* 0x000000920e497210 */ /* 0x000fc80007f9e0ff */
[----:B------:R-:W-:Y:S01]  /*27d0*/  F2FP.F16.F32.PACK_AB R72, RZ, R72 ;  /* 0x00000048ff48723e */ /* 0x000fe200000000ff */
[----:B------:R-:W-:Y:S01]  /*27e0*/  IMAD.X R144, R145, 0x1, R21, P4 ;  /* 0x0000000191907824 */ /* 0x000fe200020e0615 */
[C---:B------:R-:W-:Y:S02]  /*27f0*/  LEA R142, P4, R73.reuse, R6, 0x1 ;  /* 0x00000006498e7211 */ /* 0x040fe400078808ff */
[----:B------:R-:W-:Y:S02]  /*2800*/  PRMT R147, R72, 0x7610, R147 ;  /* 0x0000761048937816 */ /* 0x000fe40000000093 */
[----:B------:R-:W-:-:S03]  /*2810*/  LEA.HI.X R143, R73, R7, R144, 0x1, P4 ;  /* 0x00000007498f7211 */ /* 0x000fc600020f0c90 */
[----:B------:R1:W-:Y:S04]  /*2820*/  @P1 STG.E.U16 desc[UR38][R136.64+0x2], R147 ;  /* 0x0000029388001986 */ /* 0x0003e8000c101526 */
[----:B------:R2:W3:Y:S01]  /*2830*/  @P2 LDG.E.LTC128B.U16 R149, desc[UR38][R142.64] ;  /* 0x000000268e952981 */ /* 0x0004e2000c1e1520 */
[----:B------:R-:W-:Y:S01]  /*2840*/  IMAD.SHL.U32 R135, R124, 0x2, RZ ;  /* 0x000000027c877824 */ /* 0x000fe200078e00ff */
[----:B------:R-:W-:Y:S01]  /*2850*/  IADD3 R146, P1, R4, R146, RZ ;  /* 0x0000009204927210 */ /* 0x000fe20007f3e0ff */
[----:B------:R-:W-:Y:S03]  /*2860*/  BSSY B1, `(.L_x_36) ;  /* 0x0000011000017945 */ /* 0x000fe60003800000 */
[----:B------:R-:W-:Y:S01]  /*2870*/  IADD3 R144, P4, R135, R136, RZ ;  /* 0x0000008887907210 */ /* 0x000fe20007f9e0ff */
[----:B-1----:R-:W-:Y:S01]  /*2880*/  IMAD.X R147, R5, 0x1, R145, P1 ;  /* 0x0000000105937824 */ /* 0x002fe200008e0691 */
[----:B------:R-:W-:Y:S01]  /*2890*/  ISETP.GT.AND P1, PT, R0, 0x1, P0 ;  /* 0x000000010000780c */ /* 0x000fe20000724270 */
[----:B------:R-:W-:-:S03]  /*28a0*/  IMAD.WIDE.U32 R146, R23, R10, R146 ;  /* 0x0000000a17927225 */ /* 0x000fc600078e0092 */
[----:B--2---:R-:W-:Y:S01]  /*28b0*/  LEA R142, P5, R146, R6, 0x1 ;  /* 0x00000006928e7211 */ /* 0x004fe200078a08ff */
[----:B---3--:R-:W-:-:S05]  /*28c0*/  HADD2.F32 R72, -RZ, R149.H0_H0 ;  /* 0x20000095ff487230 */ /* 0x008fca0000004100 */
[----:B------:R-:W-:Y:S01]  /*28d0*/  FMUL R73, R72, R123 ;  /* 0x0000007b48497220 */ /* 0x000fe20000400000 */
[----:B------:R-:W-:-:S03]  /*28e0*/  IMAD.IADD R72, R11, 0x1, R147 ;  /* 0x000000010b487824 */ /* 0x000fc600078e0293 */
[----:B------:R-:W-:Y:S01]  /*28f0*/  FFMA R74, R74, R122, R73 ;  /* 0x0000007a4a4a7223 */ /* 0x000fe20000000049 */
[----:B------:R-:W-:Y:S02]  /*2900*/  SHF.L.U64.HI R73, R124, 0x1, R127 ;  /* 0x000000017c497819 */ /* 0x000fe4000001027f */
[----:B------:R-:W-:Y:S02]  /*2910*/  LEA.HI.X R143, R146, R7, R72, 0x1, P5 ;  /* 0x00000007928f7211 */ /* 0x000fe400028f0c48 */
[----:B------:R-:W-:Y:S01]  /*2920*/  F2FP.F16.F32.PACK_AB R74, RZ, R74 ;  /* 0x0000004aff4a723e */ /* 0x000fe200000000ff */
[----:B------:R-:W-:-:S05]  /*2930*/  IMAD.X R145, R73, 0x1, R137, P4 ;  /* 0x0000000149917824 */ /* 0x000fca00020e0689 */
[----:B------:R1:W-:Y:S01]  /*2940*/  @P2 STG.E.U16 desc[UR38][R144.64], R74 ;  /* 0x0000004a90002986 */ /* 0x0003e2000c101526 */
[----:B------:R-:W-:Y:S05]  /*2950*/  @!P1 BRA `(.L_x_37) ;  /* 0x0000000000049947 */ /* 0x000fea0003800000 */
[----:B------:R2:W5:Y:S02]  /*2960*/  LDG.E.LTC128B.U16 R149, desc[UR38][R142.64+0x2] ;  /* 0x000002268e957981 */ /* 0x000564000c1e1520 */
.L_x_37:
[----:B------:R-:W-:Y:S05]  /*2970*/  BSYNC B1 ;  /* 0x0000000000017941 */ /* 0x000fea0003800000 */
.L_x_36:
[----:B-----5:R-:W-:Y:S01]  /*2980*/  HADD2.F32 R72, -RZ, R149.H0_H0 ;  /* 0x20000095ff487230 */ /* 0x020fe20000004100 */
[----:B------:R-:W-:Y:S01]  /*2990*/  ISETP.GT.AND P2, PT, R0, 0x8, P3 ;  /* 0x000000080000780c */ /* 0x000fe20001f44270 */
[----:B-1----:R-:W-:Y:S01]  /*29a0*/  @P1 IMAD.MOV.U32 R74, RZ, RZ, R144 ;  /* 0x000000ffff4a1224 */ /* 0x002fe200078e0090 */
[----:B------:R-:W-:Y:S02]  /*29b0*/  BSSY B1, `(.L_x_38) ;  /* 0x0000008000017945 */ /* 0x000fe40003800000 */
[----:B------:R-:W-:-:S04]  /*29c0*/  FMUL R72, R72, R123 ;  /* 0x0000007b48487220 */ /* 0x000fc80000400000 */
[----:B------:R-:W-:Y:S01]  /*29d0*/  FFMA R72, R75, R122, R72 ;  /* 0x0000007a4b487223 */ /* 0x000fe20000000048 */
[----:B------:R-:W-:-:S04]  /*29e0*/  @P1 IMAD.MOV.U32 R75, RZ, RZ, R145 ;  /* 0x000000ffff4b1224 */ /* 0x000fc800078e0091 */
[----:B------:R-:W-:-:S05]  /*29f0*/  F2FP.F16.F32.PACK_AB R72, RZ, R72 ;  /* 0x00000048ff48723e */ /* 0x000fca00000000ff */
[----:B------:R1:W-:Y:S01]  /*2a00*/  @P1 STG.E.U16 desc[UR38][R74.64+0x2], R72 ;  /* 0x000002484a001986 */ /* 0x0003e2000c101526 */
[----:B------:R-:W-:Y:S05]  /*2a10*/  @!P2 BRA `(.L_x_39) ;  /* 0x000000000004a947 */ /* 0x000fea0003800000 */
[----:B------:R3:W5:Y:S02]  /*2a20*/  LDG.E.LTC128B.U16 R149, desc[UR38][R140.64+0x10] ;  /* 0x000010268c957981 */ /* 0x000764000c1e1520 */
.L_x_39:
[----:B------:R-:W-:Y:S05]  /*2a30*/  BSYNC B1 ;  /* 0x0000000000017941 */ /* 0x000fea0003800000 */
.L_x_38:
[----:B-1---5:R-:W-:Y:S01]  /*2a40*/  HADD2.F32 R72, -RZ, R149.H0_H0 ;  /* 0x20000095ff487230 */ /* 0x022fe20000004100 */
[----:B------:R-:W-:Y:S01]  /*2a50*/  ISETP.GT.AND P1, PT, R0, 0x9, P3 ;  /* 0x000000090000780c */ /* 0x000fe20001f24270 */
[----:B------:R-:W-:Y:S01]  /*2a60*/  @P2 IMAD.MOV.U32 R74, RZ, RZ, R136 ;  /* 0x000000ffff4a2224 */ /* 0x000fe200078e0088 */
[----:B------:R-:W-:Y:S02]  /*2a70*/  BSSY B1, `(.L_x_40) ;  /* 0x0000009000017945 */ /* 0x000fe40003800000 */
[----:B------:R-:W-:-:S04]  /*2a80*/  FMUL R75, R72, R123 ;  /* 0x0000007b484b7220 */ /* 0x000fc80000400000 */
[----:B------:R-:W-:-:S05]  /*2a90*/  FFMA R75, R76, R122, R75 ;  /* 0x0000007a4c4b7223 */ /* 0x000fca000000004b */
[----:B------:R-:W-:-:S04]  /*2aa0*/  F2FP.F16.F32.PACK_AB R75, RZ, R75 ;  /* 0x0000004bff4b723e */ /* 0x000fc800000000ff */
[----:B------:R-:W-:Y:S02]  /*2ab0*/  PRMT R72, R75, 0x7610, R72 ;  /* 0x000076104b487816 */ /* 0x000fe40000000048 */
[----:B------:R-:W-:-:S05]  /*2ac0*/  @P2 MOV R75, R137 ;  /* 0x00000089004b2202 */ /* 0x000fca0000000f00 */
[----:B------:R1:W-:Y:S01]  /*2ad0*/  @P2 STG.E.U16 desc[UR38][R74.64+0x10], R72 ;  /* 0x000010484a002986 */ /* 0x0003e2000c101526 */
[----:B------:R-:W-:Y:S05]  /*2ae0*/  @!P1 BRA `(.L_x_41) ;  /* 0x0000000000049947 */ /* 0x000fea0003800000 */
[----:B------:R4:W5:Y:S02]  /*2af0*/  LDG.E.LTC128B.U16 R149, desc[UR38][R140.64+0x12] ;  /* 0x000012268c957981 */ /* 0x000964000c1e1520 */
.L_x_41:
[----:B------:R-:W-:Y:S05]  /*2b00*/  BSYNC B1 ;  /* 0x0000000000017941 */ /* 0x000fea0003800000 */
.L_x_40:
[----:B-1---5:R-:W-:Y:S01]  /*2b10*/  HADD2.F32 R72, -RZ, R149.H0_H0 ;  /* 0x20000095ff487230 */ /* 0x022fe20000004100 */
[----:B------:R-:W-:Y:S01]  /*2b20*/  ISETP.GT.AND P2, PT, R0, 0x8, P0 ;  /* 0x000000080000780c */ /* 0x000fe20000744270 */
[----:B------:R-:W-:Y:S01]  /*2b30*/  @P1 IMAD.MOV.U32 R74, RZ, RZ, R136 ;  /* 0x000000ffff4a1224 */ /* 0x000fe200078e0088 */
[----:B------:R-:W-:Y:S01]  /*2b40*/  BSSY B1, `(.L_x_42) ;  /* 0x0000008000017945 */ /* 0x000fe20003800000 */
[----:B------:R-:W-:Y:S02]  /*2b50*/  @P1 IMAD.MOV.U32 R75, RZ, RZ, R137 ;  /* 0x000000ffff4b1224 */ /* 0x000fe400078e0089 */
[----:B------:R-:W-:-:S04]  /*2b60*/  FMUL R72, R72, R123 ;  /* 0x0000007b48487220 */ /* 0x000fc80000400000 */
[----:B------:R-:W-:-:S05]  /*2b70*/  FFMA R72, R77, R122, R72 ;  /* 0x0000007a4d487223 */ /* 0x000fca0000000048 */
[----:B------:R-:W-:-:S05]  /*2b80*/  F2FP.F16.F32.PACK_AB R72, RZ, R72 ;  /* 0x00000048ff48723e */ /* 0x000fca00000000ff */
[----:B------:R1:W-:Y:S01]  /*2b90*/  @P1 STG.E.U16 desc[UR38][R74.64+0x12], R72 ;  /* 0x000012484a001986 */ /* 0x0003e2000c101526 */
[----:B------:R-:W-:Y:S05]  /*2ba0*/  @!P2 BRA `(.L_x_43) ;  /* 0x000000000004a947 */ /* 0x000fea0003800000 */
[----:B------:R0:W5:Y:S02]  /*2bb0*/  LDG.E.LTC128B.U16 R149, desc[UR38][R142.64+0x10] ;  /* 0x000010268e957981 */ /* 0x000164000c1e1520 */
.L_x_43:
[----:B------:R-:W-:Y:S05]  /*2bc0*/  BSYNC B1 ;  /* 0x0000000000017941 */ /* 0x000fea0003800000 */
.L_x_42:
[----:B-1---5:R-:W-:Y:S01]  /*2bd0*/  HADD2.F32 R72, -RZ, R149.H0_H0 ;  /* 0x20000095ff487230 */ /* 0x022fe20000004100 */
[----:B------:R-:W-:Y:S01]  /*2be0*/  ISETP.GT.AND P1, PT, R0, 0x9, P0 ;  /* 0x000000090000780c */ /* 0x000fe20000724270 */
[----:B------:R-:W-:Y:S01]  /*2bf0*/  @P2 IMAD.MOV.U32 R74, RZ, RZ, R144 ;  /* 0x000000ffff4a2224 */ /* 0x000fe200078e0090 */
[----:B------:R-:W-:Y:S02]  /*2c00*/  BSSY B1, `(.L_x_44) ;  /* 0x0000009000017945 */ /* 0x000fe40003800000 */
[----:B------:R-:W-:-:S04]  /*2c10*/  FMUL R75, R72, R123 ;  /* 0x0000007b484b7220 */ /* 0x000fc80000400000 */
[----:B------:R-:W-:-:S05]  /*2c20*/  FFMA R75, R78, R122, R75 ;  /* 0x0000007a4e4b7223 */ /* 0x000fca000000004b */
[----:B------:R-:W-:-:S04]  /*2c30*/  F2FP.F16.F32.PACK_AB R75, RZ, R75 ;  /* 0x0000004bff4b723e */ /* 0x000fc800000000ff */
[----:B------:R-:W-:Y:S01]  /*2c40*/  PRMT R72, R75, 0x7610, R72 ;  /* 0x000076104b487816 */ /* 0x000fe20000000048 */
[----:B------:R-:W-:-:S05]  /*2c50*/  @P2 IMAD.MOV.U32 R75, RZ, RZ, R145 ;  /* 0x000000ffff4b2224 */ /* 0x000fca00078e0091 */
[----:B------:R1:W-:Y:S01]  /*2c60*/  @P2 STG.E.U16 desc[UR38][R74.64+0x10], R72 ;  /* 0x000010484a002986 */ /* 0x0003e2000c101526 */
[----:B------:R-:W-:Y:S05]  /*2c70*/  @!P1 BRA `(.L_x_45) ;  /* 0x0000000000049947 */ /* 0x000fea0003800000 */
[----:B------:R0:W5:Y:S02]  /*2c80*/  LDG.E.LTC128B.U16 R149, desc[UR38][R142.64+0x12] ;  /* 0x000012268e957981 */ /* 0x000164000c1e1520 */
.L_x_45:
[----:B------:R-:W-:Y:S05]  /*2c90*/  BSYNC B1 ;  /* 0x0000000000017941 */ /* 0x000fea0003800000 */
.L_x_44:
        /* <DEDUP_REMOVED lines=11> */
.L_x_47:
[----:B------:R-:W-:Y:S05]  /*2d50*/  BSYNC B1 ;  /* 0x0000000000017941 */ /* 0x000fea0003800000 */
.L_x_46:
        /* <DEDUP_REMOVED lines=12> */
.L_x_49:
[----:B------:R-:W-:Y:S05]  /*2e20*/  BSYNC B1 ;  /* 0x0000000000017941 */ /* 0x000fea0003800000 */
.L_x_48:
[----:B-1---5:R-:W-:Y:S01]  /*2e30*/  HADD2.F32 R72, -RZ, R149.H0_H0 ;  /* 0x20000095ff487230 */ /* 0x022fe20000004100 */
[----:B------:R-:W-:Y:S01]  /*2e40*/  @P1 MOV R74, R136 ;  /* 0x00000088004a1202 */ /* 0x000fe20000000f00 */
[----:B------:R-:W-:Y:S01]  /*2e50*/  @P1 IMAD.MOV.U32 R75, RZ, RZ, R137 ;  /* 0x000000ffff4b1224 */ /* 0x000fe200078e0089 */
[----:B------:R-:W-:Y:S01]  /*2e60*/  ISETP.GT.AND P2, PT, R0, 0x10, P0 ;  /* 0x000000100000780c */ /* 0x000fe20000744270 */
[----:B------:R-:W-:Y:S01]  /*2e70*/  BSSY B1, `(.L_x_50) ;  /* 0x0000007000017945 */ /* 0x000fe20003800000 */
[----:B------:R-:W-:-:S04]  /*2e80*/  FMUL R72, R72, R123 ;  /* 0x0000007b48487220 */ /* 0x000fc80000400000 */
[----:B------:R-:W-:-:S05]  /*2e90*/  FFMA R72, R81, R122, R72 ;  /* 0x0000007a51487223 */ /* 0x000fca0000000048 */
[----:B------:R-:W-:-:S05]  /*2ea0*/  F2FP.F16.F32.PACK_AB R72, RZ, R72 ;  /* 0x00000048ff48723e */ /* 0x000fca00000000ff */
[----:B------:R1:W-:Y:S01]  /*2eb0*/  @P1 STG.E.U16 desc[UR38][R74.64+0x22], R72 ;  /* 0x000022484a001986 */ /* 0x0003e2000c101526 */
[----:B------:R-:W-:Y:S05]  /*2ec0*/  @!P2 BRA `(.L_x_51) ;  /* 0x000000000004a947 */ /* 0x000fea0003800000 */
[----:B------:R0:W5:Y:S02]  /*2ed0*/  LDG.E.LTC128B.U16 R149, desc[UR38][R142.64+0x20] ;  /* 0x000020268e957981 */ /* 0x000164000c1e1520 */
.L_x_51:
[----:B------:R-:W-:Y:S05]  /*2ee0*/  BSYNC B1 ;  /* 0x0000000000017941 */ /* 0x000fea0003800000 */
.L_x_50:
        /* <DEDUP_REMOVED lines=12> */
.L_x_53:
[----:B------:R-:W-:Y:S05]  /*2fb0*/  BSYNC B1 ;  /* 0x0000000000017941 */ /* 0x000fea0003800000 */
.L_x_52:
        /* <DEDUP_REMOVED lines=11> */
.L_x_55:
[----:B------:R-:W-:Y:S05]  /*3070*/  BSYNC B1 ;  /* 0x0000000000017941 */ /* 0x000fea0003800000 */
.L_x_54:
        /* <DEDUP_REMOVED lines=12> */
.L_x_57:
[----:B------:R-:W-:Y:S05]  /*3140*/  BSYNC B1 ;  /* 0x0000000000017941 */ /* 0x000fea0003800000 */
.L_x_56:
        /* <DEDUP_REMOVED lines=11> */
.L_x_59:
[----:B------:R-:W-:Y:S05]  /*3200*/  BSYNC B1 ;  /* 0x0000000000017941 */ /* 0x000fea0003800000 */
.L_x_58:
        /* <DEDUP_REMOVED lines=12> */
.L_x_61:
[----:B------:R-:W-:Y:S05]  /*32d0*/  BSYNC B1 ;  /* 0x0000000000017941 */ /* 0x000fea0003800000 */
.L_x_60:
        /* <DEDUP_REMOVED lines=11> */
.L_x_63:
[----:B------:R-:W-:Y:S05]  /*3390*/  BSYNC B1 ;  /* 0x0000000000017941 */ /* 0x000fea0003800000 */
.L_x_62:
        /* <DEDUP_REMOVED lines=12> */
.L_x_65:
[----:B------:R-:W-:Y:S05]  /*3460*/  BSYNC B1 ;  /* 0x0000000000017941 */ /* 0x000fea0003800000 */
.L_x_64:
        /* <DEDUP_REMOVED lines=11> */
.L_x_67:
[----:B------:R-:W-:Y:S05]  /*3520*/  BSYNC B1 ;  /* 0x0000000000017941 */ /* 0x000fea0003800000 */
.L_x_66:
[----:B-1---5:R-:W-:Y:S01]  /*3530*/  HADD2.F32 R72, -RZ, R149.H0_H0 ;  /* 0x20000095ff487230 */ /* 0x022fe20000004100 */
[----:B------:R-:W-:Y:S01]  /*3540*/  @P2 MOV R74, R144 ;  /* 0x00000090004a2202 */ /* 0x000fe20000000f00 */
[----:B------:R-:W-:Y:S01]  /*3550*/  BSSY B1, `(.L_x_68) ;  /* 0x000000a000017945 */ /* 0x000fe20003800000 */
[----:B------:R-:W-:Y:S02]  /*3560*/  ISETP.GT.AND P1, PT, R0, 0x21, P0 ;  /* 0x000000210000780c */ /* 0x000fe40000724270 */
        /* <DEDUP_REMOVED lines=8> */
.L_x_69:
[----:B------:R-:W-:Y:S05]  /*35f0*/  BSYNC B1 ;  /* 0x0000000000017941 */ /* 0x000fea0003800000 */
.L_x_68:
        /* <DEDUP_REMOVED lines=11> */
.L_x_71:
[----:B------:R-:W-:Y:S05]  /*36b0*/  BSYNC B1 ;  /* 0x0000000000017941 */ /* 0x000fea0003800000 */
.L_x_70:
        /* <DEDUP_REMOVED lines=12> */
.L_x_73:
[----:B------:R-:W-:Y:S05]  /*3780*/  BSYNC B1 ;  /* 0x0000000000017941 */ /* 0x000fea0003800000 */
.L_x_72:
        /* <DEDUP_REMOVED lines=11> */
.L_x_75:
[----:B------:R-:W-:Y:S05]  /*3840*/  BSYNC B1 ;  /* 0x0000000000017941 */ /* 0x000fea0003800000 */
.L_x_74:
        /* <DEDUP_REMOVED lines=12> */
.L_x_77:
[----:B------:R-:W-:Y:S05]  /*3910*/  BSYNC B1 ;  /* 0x0000000000017941 */ /* 0x000fea0003800000 */
.L_x_76:
        /* <DEDUP_REMOVED lines=11> */
.L_x_79:
[----:B------:R-:W-:Y:S05]  /*39d0*/  BSYNC B1 ;  /* 0x0000000000017941 */ /* 0x000fea0003800000 */
.L_x_78:
        /* <DEDUP_REMOVED lines=12> */
.L_x_81:
[----:B------:R-:W-:Y:S05]  /*3aa0*/  BSYNC B1 ;  /* 0x0000000000017941 */ /* 0x000fea0003800000 */
.L_x_80:
        /* <DEDUP_REMOVED lines=11> */
.L_x_83:
[----:B------:R-:W-:Y:S05]  /*3b60*/  BSYNC B1 ;  /* 0x0000000000017941 */ /* 0x000fea0003800000 */
.L_x_82:
        /* <DEDUP_REMOVED lines=12> */
.L_x_85:
[----:B------:R-:W-:Y:S05]  /*3c30*/  BSYNC B1 ;  /* 0x0000000000017941 */ /* 0x000fea0003800000 */
.L_x_84:
        /* <DEDUP_REMOVED lines=11> */
.L_x_87:
[----:B------:R-:W-:Y:S05]  /*3cf0*/  BSYNC B1 ;  /* 0x0000000000017941 */ /* 0x000fea0003800000 */
.L_x_86:
        /* <DEDUP_REMOVED lines=12> */
.L_x_89:
[----:B------:R-:W-:Y:S05]  /*3dc0*/  BSYNC B1 ;  /* 0x0000000000017941 */ /* 0x000fea0003800000 */
.L_x_88:
        /* <DEDUP_REMOVED lines=11> */
.L_x_91:
[----:B------:R-:W-:Y:S05]  /*3e80*/  BSYNC B1 ;  /* 0x0000000000017941 */ /* 0x000fea0003800000 */
.L_x_90:
        /* <DEDUP_REMOVED lines=12> */
.L_x_93:
[----:B------:R-:W-:Y:S05]  /*3f50*/  BSYNC B1 ;  /* 0x0000000000017941 */ /* 0x000fea0003800000 */
.L_x_92:
        /* <DEDUP_REMOVED lines=11> */
.L_x_95:
[----:B------:R-:W-:Y:S05]  /*4010*/  BSYNC B1 ;  /* 0x0000000000017941 */ /* 0x000fea0003800000 */
.L_x_94:
        /* <DEDUP_REMOVED lines=12> */
.L_x_97:
[----:B------:R-:W-:Y:S05]  /*40e0*/  BSYNC B1 ;  /* 0x0000000000017941 */ /* 0x000fea0003800000 */
.L_x_96:
        /* <DEDUP_REMOVED lines=11> */
.L_x_99:
[----:B------:R-:W-:Y:S05]  /*41a0*/  BSYNC B1 ;  /* 0x0000000000017941 */ /* 0x000fea0003800000 */
.L_x_98:
        /* <DEDUP_REMOVED lines=12> */
.L_x_101:
[----:B------:R-:W-:Y:S05]  /*4270*/  BSYNC B1 ;  /* 0x0000000000017941 */ /* 0x000fea0003800000 */
.L_x_100:
        /* <DEDUP_REMOVED lines=11> */
.L_x_103:
[----:B------:R-:W-:Y:S05]  /*4330*/  BSYNC B1 ;  /* 0x0000000000017941 */ /* 0x000fea0003800000 */
.L_x_102:
        /* <DEDUP_REMOVED lines=12> */
.L_x_105:
[----:B------:R-:W-:Y:S05]  /*4400*/  BSYNC B1 ;  /* 0x0000000000017941 */ /* 0x000fea0003800000 */
.L_x_104:
        /* <DEDUP_REMOVED lines=11> */
.L_x_107:
[----:B------:R-:W-:Y:S05]  /*44c0*/  BSYNC B1 ;  /* 0x0000000000017941 */ /* 0x000fea0003800000 */
.L_x_106:
        /* <DEDUP_REMOVED lines=12> */
.L_x_109:
[----:B------:R-:W-:Y:S05]  /*4590*/  BSYNC B1 ;  /* 0x0000000000017941 */ /* 0x000fea0003800000 */
.L_x_108:
        /* <DEDUP_REMOVED lines=11> */
.L_x_111:
[----:B------:R-:W-:Y:S05]  /*4650*/  BSYNC B1 ;  /* 0x0000000000017941 */ /* 0x000fea0003800000 */
.L_x_110:
        /* <DEDUP_REMOVED lines=12> */
.L_x_113:
[----:B------:R-:W-:Y:S05]  /*4720*/  BSYNC B1 ;  /* 0x0000000000017941 */ /* 0x000fea0003800000 */
.L_x_112:
        /* <DEDUP_REMOVED lines=11> */
.L_x_115:
[----:B------:R-:W-:Y:S05]  /*47e0*/  BSYNC B1 ;  /* 0x0000000000017941 */ /* 0x000fea0003800000 */
.L_x_114:
        /* <DEDUP_REMOVED lines=12> */
.L_x_117:
[----:B------:R-:W-:Y:S05]  /*48b0*/  BSYNC B1 ;  /* 0x0000000000017941 */ /* 0x000fea0003800000 */
.L_x_116:
        /* <DEDUP_REMOVED lines=11> */
.L_x_119:
[----:B------:R-:W-:Y:S05]  /*4970*/  BSYNC B1 ;  /* 0x0000000000017941 */ /* 0x000fea0003800000 */
.L_x_118:
        /* <DEDUP_REMOVED lines=12> */
.L_x_121:
[----:B------:R-:W-:Y:S05]  /*4a40*/  BSYNC B1 ;  /* 0x0000000000017941 */ /* 0x000fea0003800000 */
.L_x_120:
        /* <DEDUP_REMOVED lines=11> */
.L_x_123:
[----:B------:R-:W-:Y:S05]  /*4b00*/  BSYNC B1 ;  /* 0x0000000000017941 */ /* 0x000fea0003800000 */
.L_x_122:
[----:B-1---5:R-:W-:Y:S01]  /*4b10*/  HADD2.F32 R72, -RZ, R149.H0_H0 ;  /* 0x20000095ff487230 */ /* 0x022fe20000004100 */
[----:B------:R-:W-:Y:S01]  /*4b20*/  ISETP.GT.AND P1, PT, R0, 0x59, P0 ;  /* 0x000000590000780c */ /* 0x000fe20000724270 */
[----:B------:R-:W-:Y:S01]  /*4b30*/  @P2 IMAD.MOV.U32 R74, RZ, RZ, R144 ;  /* 0x000000ffff4a2224 */ /* 0x000fe200078e0090 */
[----:B------:R-:W-:Y:S01]  /*4b40*/  BSSY B1, `(.L_x_124) ;  /* 0x000000a000017945 */ /* 0x000fe20003800000 */
[----:B------:R-:W-:Y:S01]  /*4b50*/  IADD3 R81, P0, R8, 0x80, RZ ;  /* 0x0000008008517810 */ /* 0x000fe20007f1e0ff */
        /* <DEDUP_REMOVED lines=8> */
.L_x_125:
[----:B------:R-:W-:Y:S05]  /*4be0*/  BSYNC B1 ;  /* 0x0000000000017941 */ /* 0x000fea0003800000 */
.L_x_124:
[----:B-----5:R-:W-:Y:S01]  /*4bf0*/  HADD2.F32 R8, -RZ, R149.H0_H0 ;  /* 0x20000095ff087230 */ /* 0x020fe20000004100 */
[----:B------:R-:W-:Y:S01]  /*4c00*/  BSSY B1, `(.L_x_126) ;  /* 0x0000011000017945 */ /* 0x000fe20003800000 */
[----:B------:R-:W-:Y:S01]  /*4c10*/  IMAD.X R9, RZ, RZ, R9, P0 ;  /* 0x000000ffff097224 */ /* 0x000fe200000e0609 */
[----:B------:R-:W-:Y:S02]  /*4c20*/  ISETP.GT.AND P0, PT, R3, 0x80, PT ;  /* 0x000000800300780c */ /* 0x000fe40003f04270 */
[----:B------:R-:W-:Y:S01]  /*4c30*/  FMUL R8, R8, R123 ;  /* 0x0000007b08087220 */ /* 0x000fe20000400000 */
[----:B-1----:R-:W-:Y:S01]  /*4c40*/  IMAD R72, R9, R12, RZ ;  /* 0x0000000c09487224 */ /* 0x002fe200078e02ff */
[----:B------:R-:W-:Y:S02]  /*4c50*/  ISETP.GT.AND P3, PT, R0, RZ, P0 ;  /* 0x000000ff0000720c */ /* 0x000fe40000764270 */
[----:B------:R-:W-:Y:S01]  /*4c60*/  FFMA R119, R119, R122, R8 ;  /* 0x0000007a77777223 */ /* 0x000fe20000000008 */
[----:B------:R-:W-:-:S02]  /*4c70*/  IMAD R79, R81, R13, R72 ;  /* 0x0000000d514f7224 */ /* 0x000fc400078e0248 */
[----:B------:R-:W-:Y:S02]  /*4c80*/  IMAD.WIDE.U32 R8, R81, R12, R20 ;  /* 0x0000000c51087225 */ /* 0x000fe400078e0014 */
[----:B------:R-:W-:Y:S02]  /*4c90*/  F2FP.F16.F32.PACK_AB R119, RZ, R119 ;  /* 0x00000077ff77723e */ /* 0x000fe400000000ff */
[----:B------:R-:W-:Y:S01]  /*4ca0*/  IMAD.IADD R9, R9, 0x1, R79 ;  /* 0x0000000109097824 */ /* 0x000fe200078e024f */
[C---:B------:R-:W-:Y:S02]  /*4cb0*/  LEA R74, P2, R8.reuse, R6, 0x1 ;  /* 0x00000006084a7211 */ /* 0x040fe400078408ff */
[----:B------:R1:W-:Y:S02]  /*4cc0*/  @P1 STG.E.U16 desc[UR38][R144.64+0xb2], R119 ;  /* 0x0000b27790001986 */ /* 0x0003e4000c101526 */
[----:B------:R-:W-:Y:S01]  /*4cd0*/  LEA.HI.X R75, R8, R7, R9, 0x1, P2 ;  /* 0x00000007084b7211 */ /* 0x000fe200010f0c09 */
[----:B------:R-:W-:Y:S01]  /*4ce0*/  IMAD.WIDE.U32 R8, R81, R12, R4 ;  /* 0x0000000c51087225 */ /* 0x000fe200078e0004 */
[----:B------:R-:W-:Y:S07]  /*4cf0*/  @!P3 BRA `(.L_x_127) ;  /* 0x000000000004b947 */ /* 0x000fee0003800000 */
[----:B------:R0:W5:Y:S02]  /*4d00*/  LDG.E.LTC128B.U16 R149, desc[UR38][R74.64] ;  /* 0x000000264a957981 */ /* 0x000164000c1e1520 */
.L_x_127:
[----:B------:R-:W-:Y:S05]  /*4d10*/  BSYNC B1 ;  /* 0x0000000000017941 */ /* 0x000fea0003800000 */
.L_x_126:
[----:B-----5:R-:W-:Y:S01]  /*4d20*/  HADD2.F32 R72, -RZ, R149.H0_H0 ;  /* 0x20000095ff487230 */ /* 0x020fe20000004100 */
[----:B0-----:R-:W-:Y:S01]  /*4d30*/  LEA R74, P1, R125, R136, 0x1 ;  /* 0x000000887d4a7211 */ /* 0x001fe200078208ff */
[----:B------:R-:W-:Y:S01]  /*4d40*/  IMAD.IADD R9, R79, 0x1, R9 ;  /* 0x000000014f097824 */ /* 0x000fe200078e0209 */
[----:B------:R-:W-:Y:S01]  /*4d50*/  ISETP.GT.AND P2, PT, R0, 0x1, P0 ;  /* 0x000000010000780c */ /* 0x000fe20000744270 */
[----:B------:R-:W-:Y:S01]  /*4d60*/  BSSY B1, `(.L_x_128) ;  /* 0x000000c000017945 */ /* 0x000fe20003800000 */
[----:B------:R-:W-:Y:S01]  /*4d70*/  FMUL R13, R72, R123 ;  /* 0x0000007b480d7220 */ /* 0x000fe20000400000 */
[----:B------:R-:W-:Y:S01]  /*4d80*/  LEA.HI.X R75, R125, R137, R126, 0x1, P1 ;  /* 0x000000897d4b7211 */ /* 0x000fe200008f0c7e */
[----:B------:R-:W-:-:S04]  /*4d90*/  IMAD.WIDE.U32 R76, R23, R10, R8 ;  /* 0x0000000a174c7225 */ /* 0x000fc800078e0008 */
[----:B------:R-:W-:Y:S01]  /*4da0*/  FFMA R13, R24, R122, R13 ;  /* 0x0000007a180d7223 */ /* 0x000fe2000000000d */
[----:B------:R-:W-:Y:S01]  /*4db0*/  IMAD.IADD R9, R11, 0x1, R77 ;  /* 0x000000010b097824 */ /* 0x000fe200078e024d */
[----:B------:R-:W-:-:S03]  /*4dc0*/  LEA R8, P4, R76, R6, 0x1 ;  /* 0x000000064c087211 */ /* 0x000fc600078808ff */
[----:B------:R-:W-:Y:S02]  /*4dd0*/  F2FP.F16.F32.PACK_AB R13, RZ, R13 ;  /* 0x0000000dff0d723e */ /* 0x000fe400000000ff */
[----:B------:R-:W-:-:S03]  /*4de0*/  LEA.HI.X R9, R76, R7, R9, 0x1, P4 ;  /* 0x000000074c097211 */ /* 0x000fc600020f0c09 */
[----:B------:R0:W-:Y:S01]  /*4df0*/  @P3 STG.E.U16 desc[UR38][R74.64], R13 ;  /* 0x0000000d4a003986 */ /* 0x0001e2000c101526 */
[----:B------:R-:W-:Y:S05]  /*4e00*/  @!P2 BRA `(.L_x_129) ;  /* 0x000000000004a947 */ /* 0x000fea0003800000 */
[----:B------:R0:W5:Y:S02]  /*4e10*/  LDG.E.LTC128B.U16 R149, desc[UR38][R8.64+0x2] ;  /* 0x0000022608957981 */ /* 0x000164000c1e1520 */
.L_x_129:
[----:B------:R-:W-:Y:S05]  /*4e20*/  BSYNC B1 ;  /* 0x0000000000017941 */ /* 0x000fea0003800000 */
.L_x_128:
[----:B-----5:R-:W-:Y:S01]  /*4e30*/  HADD2.F32 R20, -RZ, R149.H0_H0 ;  /* 0x20000095ff147230 */ /* 0x020fe20000004100 */
[----:B------:R-:W-:Y:S01]  /*4e40*/  ISETP.GT.AND P1, PT, R3, 0x88, PT ;  /* 0x000000880300780c */ /* 0x000fe20003f24270 */
[----:B0-----:R-:W-:Y:S01]  /*4e50*/  IMAD.WIDE.U32 R12, R81, R12, R138 ;  /* 0x0000000c510c7225 */ /* 0x001fe200078e008a */
[----:B------:R-:W-:Y:S03]  /*4e60*/  BSSY B1, `(.L_x_130) ;  /* 0x0000010000017945 */ /* 0x000fe60003800000 */
[----:B------:R-:W-:Y:S01]  /*4e70*/  FMUL R20, R20, R123 ;  /* 0x0000007b14147220 */ /* 0x000fe20000400000 */
[----:B------:R-:W-:Y:S01]  /*4e80*/  IMAD.IADD R79, R79, 0x1, R13 ;  /* 0x000000014f4f7824 */ /* 0x000fe200078e020d */
[----:B------:R-:W-:Y:S02]  /*4e90*/  IADD3 R15, P5, R14, R12, RZ ;  /* 0x0000000c0e0f7210 */ /* 0x000fe40007fbe0ff */
[----:B------:R-:W-:Y:S01]  /*4ea0*/  FFMA R20, R25, R122, R20 ;  /* 0x0000007a19147223 */ /* 0x000fe20000000014 */
[----:B------:R-:W-:-:S02]  /*4eb0*/  IADD3 R14, P4, R4, R12, RZ ;  /* 0x0000000c040e7210 */ /* 0x000fc40007f9e0ff */
[----:B------:R-:W-:Y:S02]  /*4ec0*/  ISETP.GT.AND P3, PT, R0, RZ, P1 ;  /* 0x000000ff0000720c */ /* 0x000fe40000f64270 */
[----:B------:R-:W-:Y:S02]  /*4ed0*/  F2FP.F16.F32.PACK_AB R3, RZ, R20 ;  /* 0x00000014ff03723e */ /* 0x000fe400000000ff */
[----:B------:R-:W-:Y:S01]  /*4ee0*/  IADD3.X R20, R79, R21, RZ, P5, !PT ;  /* 0x000000154f147210 */ /* 0x000fe20002ffe4ff */
[----:B------:R-:W-:Y:S01]  /*4ef0*/  @P2 IMAD.MOV.U32 R21, RZ, RZ, R75 ;  /* 0x000000ffff152224 */ /* 0x000fe200078e004b */
[----:B------:R-:W-:-:S04]  /*4f00*/  LEA R12, P5, R15, R6, 0x1 ;  /* 0x000000060f0c7211 */ /* 0x000fc800078a08ff */
[----:B------:R-:W-:Y:S01]  /*4f10*/  LEA.HI.X R13, R15, R7, R20, 0x1, P5 ;  /* 0x000000070f0d7211 */ /* 0x000fe200028f0c14 */
[----:B------:R-:W-:-:S05]  /*4f20*/  @P2 IMAD.MOV.U32 R20, RZ, RZ, R74 ;  /* 0x000000ffff142224 */ /* 0x000fca00078e004a */
[----:B------:R0:W-:Y:S01]  /*4f30*/  @P2 STG.E.U16 desc[UR38][R20.64+0x2], R3 ;  /* 0x0000020314002986 */ /* 0x0001e2000c101526 */
[----:B------:R-:W-:Y:S05]  /*4f40*/  @!P3 BRA `(.L_x_131) ;  /* 0x000000000004b947 */ /* 0x000fea0003800000 */
[----:B------:R0:W5:Y:S02]  /*4f50*/  LDG.E.LTC128B.U16 R149, desc[UR38][R12.64] ;  /* 0x000000260c957981 */ /* 0x000164000c1e1520 */
.L_x_131:
[----:B------:R-:W-:Y:S05]  /*4f60*/  BSYNC B1 ;  /* 0x0000000000017941 */ /* 0x000fea0003800000 */
.L_x_130:
[----:B-----5:R-:W-:Y:S01]  /*4f70*/  HADD2.F32 R4, -RZ, R149.H0_H0 ;  /* 0x20000095ff047230 */ /* 0x020fe20000004100 */
[----:B------:R-:W-:Y:S01]  /*4f80*/  ISETP.GT.AND P2, PT, R0, 0x1, P1 ;  /* 0x000000010000780c */ /* 0x000fe20000f44270 */
[----:B------:R-:W-:Y:S01]  /*4f90*/  IMAD.X R15, R5, 0x1, R79, P4 ;  /* 0x00000001050f7824 */ /* 0x000fe200020e064f */
[----:B------:R-:W-:Y:S02]  /*4fa0*/  BSSY B1, `(.L_x_132) ;  /* 0x000000d000017945 */ /* 0x000fe40003800000 */
[----:B0-----:R-:W-:Y:S01]  /*4fb0*/  FMUL R3, R4, R123 ;  /* 0x0000007b04037220 */ /* 0x001fe20000400000 */
[----:B------:R-:W-:Y:S01]  /*4fc0*/  IADD3 R4, P4, R74, R135, RZ ;  /* 0x000000874a047210 */ /* 0x000fe20007f9e0ff */
[----:B------:R-:W-:-:S04]  /*4fd0*/  IMAD.WIDE.U32 R12, R23, R10, R14 ;  /* 0x0000000a170c7225 */ /* 0x000fc800078e000e */
[----:B------:R-:W-:Y:S01]  /*4fe0*/  FFMA R3, R26, R122, R3 ;  /* 0x0000007a1a037223 */ /* 0x000fe20000000003 */
[----:B------:R-:W-:Y:S01]  /*4ff0*/  IMAD.X R5, R75, 0x1, R73, P4 ;  /* 0x000000014b057824 */ /* 0x000fe200020e0649 */
[----:B------:R-:W-:Y:S01]  /*5000*/  LEA R6, P5, R12, R6, 0x1 ;  /* 0x000000060c067211 */ /* 0x000fe200078a08ff */
[----:B------:R-:W-:Y:S02]  /*5010*/  IMAD.IADD R11, R11, 0x1, R13 ;  /* 0x000000010b0b7824 */ /* 0x000fe400078e020d */
[----:B------:R-:W-:-:S03]  /*5020*/  F2FP.F16.F32.PACK_AB R3, RZ, R3 ;  /* 0x00000003ff03723e */ /* 0x000fc600000000ff */
[----:B------:R-:W-:Y:S02]  /*5030*/  LEA.HI.X R7, R12, R7, R11, 0x1, P5 ;  /* 0x000000070c077211 */ /* 0x000fe400028f0c0b */
[----:B------:R0:W-:Y:S01]  /*5040*/  @P3 STG.E.U16 desc[UR38][R4.64], R3 ;  /* 0x0000000304003986 */ /* 0x0001e2000c101526 */
[----:B------:R-:W-:Y:S05]  /*5050*/  @!P2 BRA `(.L_x_133) ;  /* 0x000000000004a947 */ /* 0x000fea0003800000 */
[----:B------:R0:W5:Y:S02]  /*5060*/  LDG.E.LTC128B.U16 R149, desc[UR38][R6.64+0x2] ;  /* 0x0000022606957981 */ /* 0x000164000c1e1520 */
.L_x_133:
[----:B------:R-:W-:Y:S05]  /*5070*/  BSYNC B1 ;  /* 0x0000000000017941 */ /* 0x000fea0003800000 */
.L_x_132:
[----:B-----5:R-:W-:Y:S01]  /*5080*/  HADD2.F32 R10, -RZ, R149.H0_H0 ;  /* 0x20000095ff0a7230 */ /* 0x020fe20000004100 */
[----:B------:R-:W-:Y:S01]  /*5090*/  ISETP.GT.AND P3, PT, R0, 0x8, P0 ;  /* 0x000000080000780c */ /* 0x000fe20000764270 */
[----:B------:R-:W-:Y:S03]  /*50a0*/  BSSY B1, `(.L_x_134) ;  /* 0x0000007000017945 */ /* 0x000fe60003800000 */
[----:B------:R-:W-:-:S04]  /*50b0*/  FMUL R10, R10, R123 ;  /* 0x0000007b0a0a7220 */ /* 0x000fc80000400000 */
[----:B------:R-:W-:-:S05]  /*50c0*/  FFMA R10, R27, R122, R10 ;  /* 0x0000007a1b0a7223 */ /* 0x000fca000000000a */
[----:B------:R-:W-:-:S05]  /*50d0*/  F2FP.F16.F32.PACK_AB R10, RZ, R10 ;  /* 0x0000000aff0a723e */ /* 0x000fca00000000ff */
[----:B------:R0:W-:Y:S01]  /*50e0*/  @P2 STG.E.U16 desc[UR38][R4.64+0x2], R10 ;  /* 0x0000020a04002986 */ /* 0x0001e2000c101526 */
[----:B------:R-:W-:Y:S05]  /*50f0*/  @!P3 BRA `(.L_x_135) ;  /* 0x000000000004b947 */ /* 0x000fea0003800000 */
[----:B------:R0:W5:Y:S02]  /*5100*/  LDG.E.LTC128B.U16 R149, desc[UR38][R8.64+0x10] ;  /* 0x0000102608957981 */ /* 0x000164000c1e1520 */
.L_x_135:
[----:B------:R-:W-:Y:S05]  /*5110*/  BSYNC B1 ;  /* 0x0000000000017941 */ /* 0x000fea0003800000 */
.L_x_134:
[----:B0----5:R-:W-:Y:S01]  /*5120*/  HADD2.F32 R10, -RZ, R149.H0_H0 ;  /* 0x20000095ff0a7230 */ /* 0x021fe20000004100 */
[----:B------:R-:W-:Y:S01]  /*5130*/  ISETP.GT.AND P2, PT, R0, 0x9, P0 ;  /* 0x000000090000780c */ /* 0x000fe20000744270 */
[----:B------:R-:W-:Y:S01]  /*5140*/  @P3 IMAD.MOV.U32 R11, RZ, RZ, R75 ;  /* 0x000000ffff0b3224 */ /* 0x000fe200078e004b */
[----:B------:R-:W-:Y:S02]  /*5150*/  BSSY B1, `(.L_x_136) ;  /* 0x0000008000017945 */ /* 0x000fe40003800000 */
[----:B------:R-:W-:Y:S01]  /*5160*/  FMUL R3, R10, R123 ;  /* 0x0000007b0a037220 */ /* 0x000fe20000400000 */
[----:B------:R-:W-:-:S03]  /*5170*/  @P3 IMAD.MOV.U32 R10, RZ, RZ, R74 ;  /* 0x000000ffff0a3224 */ /* 0x000fc600078e004a */
[----:B------:R-:W-:-:S05]  /*5180*/  FFMA R3, R28, R122, R3 ;  /* 0x0000007a1c037223 */ /* 0x000fca0000000003 */
[----:B------:R-:W-:-:S05]  /*5190*/  F2FP.F16.F32.PACK_AB R3, RZ, R3 ;  /* 0x00000003ff03723e */ /* 0x000fca00000000ff */
[----:B------:R0:W-:Y:S01]  /*51a0*/  @P3 STG.E.U16 desc[UR38][R10.64+0x10], R3 ;  /* 0x000010030a003986 */ /* 0x0001e2000c101526 */
[----:B------:R-:W-:Y:S05]  /*51b0*/  @!P2 BRA `(.L_x_137) ;  /* 0x000000000004a947 */ /* 0x000fea0003800000 */
[----:B------:R0:W5:Y:S02]  /*51c0*/  LDG.E.LTC128B.U16 R149, desc[UR38][R8.64+0x12] ;  /* 0x0000122608957981 */ /* 0x000164000c1e1520 */
.L_x_137:
[----:B------:R-:W-:Y:S05]  /*51d0*/  BSYNC B1 ;  /* 0x0000000000017941 */ /* 0x000fea0003800000 */
.L_x_136:
[----:B0----5:R-:W-:Y:S01]  /*51e0*/  HADD2.F32 R10, -RZ, R149.H0_H0 ;  /* 0x20000095ff0a7230 */ /* 0x021fe20000004100 */
        /* <DEDUP_REMOVED lines=11> */
.L_x_139:
[----:B------:R-:W-:Y:S05]  /*52a0*/  BSYNC B1 ;  /* 0x0000000000017941 */ /* 0x000fea0003800000 */
.L_x_138:
[----:B0----5:R-:W-:Y:S01]  /*52b0*/  HADD2.F32 R10, -RZ, R149.H0_H0 ;  /* 0x20000095ff0a7230 */ /* 0x021fe20000004100 */
        /* <DEDUP_REMOVED lines=8> */
.L_x_141:
[----:B------:R-:W-:Y:S05]  /*5340*/  BSYNC B1 ;  /* 0x0000000000017941 */ /* 0x000fea0003800000 */
.L_x_140:
        /* <DEDUP_REMOVED lines=9> */
.L_x_143:
[----:B------:R-:W-:Y:S05]  /*53e0*/  BSYNC B1 ;  /* 0x0000000000017941 */ /* 0x000fea0003800000 */
.L_x_142:
        /* <DEDUP_REMOVED lines=11> */
.L_x_145:
[----:B------:R-:W-:Y:S05]  /*54a0*/  BSYNC B1 ;  /* 0x0000000000017941 */ /* 0x000fea0003800000 */
.L_x_144:
[----:B0----5:R-:W-:Y:S01]  /*54b0*/  HADD2.F32 R10, -RZ, R149.H0_H0 ;  /* 0x20000095ff0a7230 */ /* 0x021fe20000004100 */
        /* <DEDUP_REMOVED lines=11> */
.L_x_147:
[----:B------:R-:W-:Y:S05]  /*5570*/  BSYNC B1 ;  /* 0x0000000000017941 */ /* 0x000fea0003800000 */
.L_x_146:
        /* <DEDUP_REMOVED lines=9> */
.L_x_149:
[----:B------:R-:W-:Y:S05]  /*5610*/  BSYNC B1 ;  /* 0x0000000000017941 */ /* 0x000fea0003800000 */
.L_x_148:
        /* <DEDUP_REMOVED lines=9> */
.L_x_151:
[----:B------:R-:W-:Y:S05]  /*56b0*/  BSYNC B1 ;  /* 0x0000000000017941 */ /* 0x000fea0003800000 */
.L_x_150:
        /* <DEDUP_REMOVED lines=11> */
.L_x_153:
[----:B------:R-:W-:Y:S05]  /*5770*/  BSYNC B1 ;  /* 0x0000000000017941 */ /* 0x000fea0003800000 */
.L_x_152:
        /* <DEDUP_REMOVED lines=12> */
.L_x_155:
[----:B------:R-:W-:Y:S05]  /*5840*/  BSYNC B1 ;  /* 0x0000000000017941 */ /* 0x000fea0003800000 */
.L_x_154:
        /* <DEDUP_REMOVED lines=9> */
.L_x_157:
[----:B------:R-:W-:Y:S05]  /*58e0*/  BSYNC B1 ;  /* 0x0000000000017941 */ /* 0x000fea0003800000 */
.L_x_156:
        /* <DEDUP_REMOVED lines=9> */
.L_x_159:
[----:B------:R-:W-:Y:S05]  /*5980*/  BSYNC B1 ;  /* 0x0000000000017941 */ /* 0x000fea0003800000 */
.L_x_158:
[----:B0----5:R-:W-:Y:S01]  /*5990*/  HADD2.F32 R10, -RZ, R149.H0_H0 ;  /* 0x20000095ff0a7230 */ /* 0x021fe20000004100 */
[----:B------:R-:W-:Y:S01]  /*59a0*/  ISETP.GT.AND P2, PT, R0, 0x21, P0 ;  /* 0x000000210000780c */ /* 0x000fe20000744270 */
[----:B------:R-:W-:Y:S01]  /*59b0*/  @P3 IMAD.MOV.U32 R11, RZ, RZ, R75 ;  /* 0x000000ffff0b3224 */ /* 0x000fe200078e004b */
[----:B------:R-:W-:Y:S02]  /*59c0*/  BSSY B1, `(.L_x_160) ;  /* 0x0000008000017945 */ /* 0x000fe40003800000 */
[----:B------:R-:W-:Y:S01]  /*59d0*/  FMUL R3, R10, R123 ;  /* 0x0000007b0a037220 */ /* 0x000fe20000400000 */
[----:B------:R-:W-:-:S03]  /*59e0*/  @P3 MOV R10, R74 ;  /* 0x0000004a000a3202 */ /* 0x000fc60000000f00 */
[----:B------:R-:W-:-:S05]  /*59f0*/  FFMA R3, R40, R122, R3 ;  /* 0x0000007a28037223 */ /* 0x000fca0000000003 */
[----:B------:R-:W-:-:S05]  /*5a00*/  F2FP.F16.F32.PACK_AB R3, RZ, R3 ;  /* 0x00000003ff03723e */ /* 0x000fca00000000ff */
[----:B------:R0:W-:Y:S01]  /*5a10*/  @P3 STG.E.U16 desc[UR38][R10.64+0x40], R3 ;  /* 0x000040030a003986 */ /* 0x0001e2000c101526 */
[----:B------:R-:W-:Y:S05]  /*5a20*/  @!P2 BRA `(.L_x_161) ;  /* 0x000000000004a947 */ /* 0x000fea0003800000 */
[----:B------:R0:W5:Y:S02]  /*5a30*/  LDG.E.LTC128B.U16 R149, desc[UR38][R8.64+0x42] ;  /* 0x0000422608957981 */ /* 0x000164000c1e1520 */
.L_x_161:
[----:B------:R-:W-:Y:S05]  /*5a40*/  BSYNC B1 ;  /* 0x0000000000017941 */ /* 0x000fea0003800000 */
.L_x_160:
        /* <DEDUP_REMOVED lines=12> */
.L_x_163:
[----:B------:R-:W-:Y:S05]  /*5b10*/  BSYNC B1 ;  /* 0x0000000000017941 */ /* 0x000fea0003800000 */
.L_x_162:
        /* <DEDUP_REMOVED lines=9> */
.L_x_165:
[----:B------:R-:W-:Y:S05]  /*5bb0*/  BSYNC B1 ;  /* 0x0000000000017941 */ /* 0x000fea0003800000 */
.L_x_164:
        /* <DEDUP_REMOVED lines=9> */
.L_x_167:
[----:B------:R-:W-:Y:S05]  /*5c50*/  BSYNC B1 ;  /* 0x0000000000017941 */ /* 0x000fea0003800000 */
.L_x_166:
        /* <DEDUP_REMOVED lines=11> */
.L_x_169:
[----:B------:R-:W-:Y:S05]  /*5d10*/  BSYNC B1 ;  /* 0x0000000000017941 */ /* 0x000fea0003800000 */
.L_x_168:
        /* <DEDUP_REMOVED lines=12> */
.L_x_171:
[----:B------:R-:W-:Y:S05]  /*5de0*/  BSYNC B1 ;  /* 0x0000000000017941 */ /* 0x000fea0003800000 */
.L_x_170:
        /* <DEDUP_REMOVED lines=9> */
.L_x_173:
[----:B------:R-:W-:Y:S05]  /*5e80*/  BSYNC B1 ;  /* 0x0000000000017941 */ /* 0x000fea0003800000 */
.L_x_172:
        /* <DEDUP_REMOVED lines=9> */
.L_x_175:
[----:B------:R-:W-:Y:S05]  /*5f20*/  BSYNC B1 ;  /* 0x0000000000017941 */ /* 0x000fea0003800000 */
.L_x_174:
[----:B0----5:R-:W-:Y:S01]  /*5f30*/  HADD2.F32 R10, -RZ, R149.H0_H0 ;  /* 0x20000095ff0a7230 */ /* 0x021fe20000004100 */
[----:B------:R-:W-:Y:S01]  /*5f40*/  @P3 MOV R11, R75 ;  /* 0x0000004b000b3202 */ /* 0x000fe20000000f00 */
[----:B------:R-:W-:Y:S01]  /*5f50*/  BSSY B1, `(.L_x_176) ;  /* 0x0000009000017945 */ /* 0x000fe20003800000 */
[----:B------:R-:W-:Y:S02]  /*5f60*/  ISETP.GT.AND P2, PT, R0, 0x31, P0 ;  /* 0x000000310000780c */ /* 0x000fe40000744270 */
[----:B------:R-:W-:Y:S01]  /*5f70*/  FMUL R3, R10, R123 ;  /* 0x0000007b0a037220 */ /* 0x000fe20000400000 */
[----:B------:R-:W-:-:S03]  /*5f80*/  @P3 IMAD.MOV.U32 R10, RZ, RZ, R74 ;  /* 0x000000ffff0a3224 */ /* 0x000fc600078e004a */
[----:B------:R-:W-:-:S05]  /*5f90*/  FFMA R3, R48, R122, R3 ;  /* 0x0000007a30037223 */ /* 0x000fca0000000003 */
[----:B------:R-:W-:-:S05]  /*5fa0*/  F2FP.F16.F32.PACK_AB R3, RZ, R3 ;  /* 0x00000003ff03723e */ /* 0x000fca00000000ff */
[----:B------:R0:W-:Y:S01]  /*5fb0*/  @P3 STG.E.U16 desc[UR38][R10.64+0x60], R3 ;  /* 0x000060030a003986 */ /* 0x0001e2000c101526 */
[----:B------:R-:W-:Y:S05]  /*5fc0*/  @!P2 BRA `(.L_x_177) ;  /* 0x000000000004a947 */ /* 0x000fea0003800000 */
[----:B------:R0:W5:Y:S02]  /*5fd0*/  LDG.E.LTC128B.U16 R149, desc[UR38][R8.64+0x62] ;  /* 0x0000622608957981 */ /* 0x000164000c1e1520 */
.L_x_177:
[----:B------:R-:W-:Y:S05]  /*5fe0*/  BSYNC B1 ;  /* 0x0000000000017941 */ /* 0x000fea0003800000 */
.L_x_176:
        /* <DEDUP_REMOVED lines=12> */
.L_x_179:
[----:B------:R-:W-:Y:S05]  /*60b0*/  BSYNC B1 ;  /* 0x0000000000017941 */ /* 0x000fea0003800000 */
.L_x_178:
        /* <DEDUP_REMOVED lines=9> */
.L_x_181:
[----:B------:R-:W-:Y:S05]  /*6150*/  BSYNC B1 ;  /* 0x0000000000017941 */ /* 0x000fea0003800000 */
.L_x_180:
        /* <DEDUP_REMOVED lines=9> */
.L_x_183:
[----:B------:R-:W-:Y:S05]  /*61f0*/  BSYNC B1 ;  /* 0x0000000000017941 */ /* 0x000fea0003800000 */
.L_x_182:
        /* <DEDUP_REMOVED lines=11> */
.L_x_185:
[----:B------:R-:W-:Y:S05]  /*62b0*/  BSYNC B1 ;  /* 0x0000000000017941 */ /* 0x000fea0003800000 */
.L_x_184:
        /* <DEDUP_REMOVED lines=12> */
.L_x_187:
[----:B------:R-:W-:Y:S05]  /*6380*/  BSYNC B1 ;  /* 0x0000000000017941 */ /* 0x000fea0003800000 */
.L_x_186:
        /* <DEDUP_REMOVED lines=9> */
.L_x_189:
[----:B------:R-:W-:Y:S05]  /*6420*/  BSYNC B1 ;  /* 0x0000000000017941 */ /* 0x000fea0003800000 */
.L_x_188:
        /* <DEDUP_REMOVED lines=9> */
.L_x_191:
[----:B------:R-:W-:Y:S05]  /*64c0*/  BSYNC B1 ;  /* 0x0000000000017941 */ /* 0x000fea0003800000 */
.L_x_190:
        /* <DEDUP_REMOVED lines=11> */
.L_x_193:
[----:B------:R-:W-:Y:S05]  /*6580*/  BSYNC B1 ;  /* 0x0000000000017941 */ /* 0x000fea0003800000 */
.L_x_192:
[----:B0----5:R-:W-:Y:S01]  /*6590*/  HADD2.F32 R10, -RZ, R149.H0_H0 ;  /* 0x20000095ff0a7230 */ /* 0x021fe20000004100 */
        /* <DEDUP_REMOVED lines=11> */
.L_x_195:
[----:B------:R-:W-:Y:S05]  /*6650*/  BSYNC B1 ;  /* 0x0000000000017941 */ /* 0x000fea0003800000 */
.L_x_194:
        /* <DEDUP_REMOVED lines=9> */
.L_x_197:
[----:B------:R-:W-:Y:S05]  /*66f0*/  BSYNC B1 ;  /* 0x0000000000017941 */ /* 0x000fea0003800000 */
.L_x_196:
        /* <DEDUP_REMOVED lines=9> */
.L_x_199:
[----:B------:R-:W-:Y:S05]  /*6790*/  BSYNC B1 ;  /* 0x0000000000017941 */ /* 0x000fea0003800000 */
.L_x_198:
        /* <DEDUP_REMOVED lines=11> */
.L_x_201:
[----:B------:R-:W-:Y:S05]  /*6850*/  BSYNC B1 ;  /* 0x0000000000017941 */ /* 0x000fea0003800000 */
.L_x_200:
        /* <DEDUP_REMOVED lines=12> */
.L_x_203:
[----:B------:R-:W-:Y:S05]  /*6920*/  BSYNC B1 ;  /* 0x0000000000017941 */ /* 0x000fea0003800000 */
.L_x_202:
        /* <DEDUP_REMOVED lines=9> */
.L_x_205:
[----:B------:R-:W-:Y:S05]  /*69c0*/  BSYNC B1 ;  /* 0x0000000000017941 */ /* 0x000fea0003800000 */
.L_x_204:
        /* <DEDUP_REMOVED lines=9> */
.L_x_207:
[----:B------:R-:W-:Y:S05]  /*6a60*/  BSYNC B1 ;  /* 0x0000000000017941 */ /* 0x000fea0003800000 */
.L_x_206:
        /* <DEDUP_REMOVED lines=11> */
.L_x_209:
[----:B------:R-:W-:Y:S05]  /*6b20*/  BSYNC B1 ;  /* 0x0000000000017941 */ /* 0x000fea0003800000 */
.L_x_208:
        /* <DEDUP_REMOVED lines=12> */
.L_x_211:
[----:B------:R-:W-:Y:S05]  /*6bf0*/  BSYNC B1 ;  /* 0x0000000000017941 */ /* 0x000fea0003800000 */
.L_x_210:
        /* <DEDUP_REMOVED lines=9> */
.L_x_213:
[----:B------:R-:W-:Y:S05]  /*6c90*/  BSYNC B1 ;  /* 0x0000000000017941 */ /* 0x000fea0003800000 */
.L_x_212:
        /* <DEDUP_REMOVED lines=9> */
.L_x_215:
[----:B------:R-:W-:Y:S05]  /*6d30*/  BSYNC B1 ;  /* 0x0000000000017941 */ /* 0x000fea0003800000 */
.L_x_214:
        /* <DEDUP_REMOVED lines=11> */
.L_x_217:
[----:B------:R-:W-:Y:S05]  /*6df0*/  BSYNC B1 ;  /* 0x0000000000017941 */ /* 0x000fea0003800000 */
.L_x_216:
        /* <DEDUP_REMOVED lines=9> */
.L_x_219:
[----:B------:R-:W-:Y:S05]  /*6e90*/  BSYNC B1 ;  /* 0x0000000000017941 */ /* 0x000fea0003800000 */
.L_x_218:
        /* <DEDUP_REMOVED lines=9> */
.L_x_221:
[----:B------:R-:W-:Y:S05]  /*6f30*/  BSYNC B1 ;  /* 0x0000000000017941 */ /* 0x000fea0003800000 */
.L_x_220:
[----:B------:R-:W-:Y:S05]  /*6f40*/  @!P1 BRA `(.L_x_222) ;  /* 0x0000001800649947 */ /* 0x000fea0003800000 */
[----:B-----5:R-:W-:-:S05]  /*6f50*/  HADD2.F32 R0, -RZ, R149.H0_H0 ;  /* 0x20000095ff007230 */ /* 0x020fca0000004100 */
[----:B------:R-:W-:-:S04]  /*6f60*/  FMUL R0, R0, R123 ;  /* 0x0000007b00007220 */ /* 0x000fc80000400000 */
[----:B------:R-:W-:-:S05]  /*6f70*/  FFMA R0, R71, R122, R0 ;  /* 0x0000007a47007223 */ /* 0x000fca0000000000 */
[----:B------:R-:W-:-:S05]  /*6f80*/  F2FP.F16.F32.PACK_AB R0, RZ, R0 ;  /* 0x00000000ff00723e */ /* 0x000fca00000000ff */
[----:B------:R0:W-:Y:S01]  /*6f90*/  STG.E.U16 desc[UR38][R4.64+0xb2], R0 ;  /* 0x0000b20004007986 */ /* 0x0001e2000c101526 */
[----:B------:R-:W-:Y:S05]  /*6fa0*/  BRA `(.L_x_222) ;  /* 0x00000018004c7947 */ /* 0x000fea0003800000 */
.L_x_33:
[----:B------:R-:W-:Y:S01]  /*6fb0*/  ISETP.GT.AND P4, PT, R0, 0x1, P3 ;  /* 0x000000010000780c */ /* 0x000fe20001f84270 */
[----:B------:R-:W-:Y:S01]  /*6fc0*/  ULDC.64 UR4, c[0x0][0x5c0] ;  /* 0x0001700000047ab9 */ /* 0x000fe20000000a00 */
[-C--:B------:R-:W-:Y:S01]  /*6fd0*/  FMUL R72, R72, R122.reuse ;  /* 0x0000007a48487220 */ /* 0x080fe20000400000 */
[-C--:B------:R-:W-:Y:S01]  /*6fe0*/  FMUL R73, R73, R122.reuse ;  /* 0x0000007a49497220 */ /* 0x080fe20000400000 */
[----:B------:R-:W-:Y:S01]  /*6ff0*/  LEA R4, P1, R144, UR4, 0x1 ;  /* 0x0000000490047c11 */ /* 0x000fe2000f8208ff */
[----:B------:R-:W-:Y:S01]  /*7000*/  IMAD.SHL.U32 R9, R124, 0x2, RZ ;  /* 0x000000027c097824 */ /* 0x000fe200078e00ff */
[----:B------:R-:W-:Y:S01]  /*7010*/  ISETP.GT.AND P2, PT, R3, 0x8, PT ;  /* 0x000000080300780c */ /* 0x000fe20003f44270 */
[----:B------:R-:W-:Y:S01]  /*7020*/  FMUL R74, R74, R122 ;  /* 0x0000007a4a4a7220 */ /* 0x000fe20000400000 */
[----:B------:R-:W-:Y:S01]  /*7030*/  F2FP.F16.F32.PACK_AB R72, RZ, R72 ;  /* 0x00000048ff48723e */ /* 0x000fe200000000ff */
[-C--:B------:R-:W-:Y:S01]  /*7040*/  FMUL R75, R75, R122.reuse ;  /* 0x0000007a4b4b7220 */ /* 0x080fe20000400000 */
[----:B------:R-:W-:Y:S01]  /*7050*/  LEA.HI.X R5, R144, UR5, R147, 0x1, P1 ;  /* 0x0000000590057c11 */ /* 0x000fe200088f0c93 */
[-C--:B------:R-:W-:Y:S01]  /*7060*/  FMUL R76, R76, R122.reuse ;  /* 0x0000007a4c4c7220 */ /* 0x080fe20000400000 */
[----:B------:R-:W-:Y:S01]  /*7070*/  F2FP.F16.F32.PACK_AB R73, RZ, R73 ;  /* 0x00000049ff49723e */ /* 0x000fe200000000ff */
[-C--:B------:R-:W-:Y:S01]  /*7080*/  FMUL R77, R77, R122.reuse ;  /* 0x0000007a4d4d7220 */ /* 0x080fe20000400000 */
[----:B------:R-:W-:Y:S01]  /*7090*/  ISETP.GT.AND P1, PT, R0, RZ, P2 ;  /* 0x000000ff0000720c */ /* 0x000fe20001724270 */
[----:B------:R-:W-:Y:S01]  /*70a0*/  @P0 STG.E.U16 desc[UR38][R4.64], R72 ;  /* 0x0000004804000986 */ /* 0x000fe2000c101526 */
[----:B------:R-:W-:Y:S01]  /*70b0*/  SHF.L.U64.HI R7, R124, 0x1, R127 ;  /* 0x000000017c077819 */ /* 0x000fe2000001027f */
[----:B------:R-:W-:Y:S01]  /*70c0*/  FMUL R78, R78, R122 ;  /* 0x0000007a4e4e7220 */ /* 0x000fe20000400000 */
[----:B------:R-:W-:Y:S01]  /*70d0*/  IADD3 R10, P0, R9, R4, RZ ;  /* 0x00000004090a7210 */ /* 0x000fe20007f1e0ff */
[----:B------:R-:W-:Y:S01]  /*70e0*/  @P4 STG.E.U16 desc[UR38][R4.64+0x2], R73 ;  /* 0x0000024904004986 */ /* 0x000fe2000c101526 */
[----:B------:R-:W-:Y:S01]  /*70f0*/  ISETP.GT.AND P4, PT, R0, 0x1, P2 ;  /* 0x000000010000780c */ /* 0x000fe20001784270 */
[----:B------:R-:W-:Y:S01]  /*7100*/  FMUL R79, R79, R122 ;  /* 0x0000007a4f4f7220 */ /* 0x000fe20000400000 */
[----:B------:R-:W-:Y:S01]  /*7110*/  F2FP.F16.F32.PACK_AB R74, RZ, R74 ;  /* 0x0000004aff4a723e */ /* 0x000fe200000000ff */
[--C-:B------:R-:W-:Y:S01]  /*7120*/  IMAD.X R11, R7, 0x1, R5.reuse, P0 ;  /* 0x00000001070b7824 */ /* 0x100fe200000e0605 */
[----:B------:R-:W-:Y:S01]  /*7130*/  F2FP.F16.F32.PACK_AB R75, RZ, R75 ;  /* 0x0000004bff4b723e */ /* 0x000fe200000000ff */
[-C--:B------:R-:W-:Y:S01]  /*7140*/  FMUL R80, R80, R122.reuse ;  /* 0x0000007a50507220 */ /* 0x080fe20000400000 */
[C---:B------:R-:W-:Y:S01]  /*7150*/  ISETP.GT.AND P5, PT, R0.reuse, 0x8, P3 ;  /* 0x000000080000780c */ /* 0x040fe20001fa4270 */
[-C--:B------:R-:W-:Y:S01]  /*7160*/  FMUL R81, R81, R122.reuse ;  /* 0x0000007a51517220 */ /* 0x080fe20000400000 */
[C---:B------:R-:W-:Y:S01]  /*7170*/  ISETP.GT.AND P0, PT, R0.reuse, 0x9, P3 ;  /* 0x000000090000780c */ /* 0x040fe20001f04270 */
[----:B------:R-:W-:Y:S01]  /*7180*/  @P1 STG.E.U16 desc[UR38][R10.64], R74 ;  /* 0x0000004a0a001986 */ /* 0x000fe2000c101526 */
[----:B------:R-:W-:Y:S01]  /*7190*/  ISETP.GT.AND P1, PT, R0, 0x8, P2 ;  /* 0x000000080000780c */ /* 0x000fe20001724270 */
[----:B------:R-:W-:Y:S01]  /*71a0*/  FMUL R82, R82, R122 ;  /* 0x0000007a52527220 */ /* 0x000fe20000400000 */
[----:B------:R-:W-:Y:S01]  /*71b0*/  F2FP.F16.F32.PACK_AB R76, RZ, R76 ;  /* 0x0000004cff4c723e */ /* 0x000fe200000000ff */
[----:B------:R-:W-:Y:S01]  /*71c0*/  @P4 STG.E.U16 desc[UR38][R10.64+0x2], R75 ;  /* 0x0000024b0a004986 */ /* 0x000fe2000c101526 */
[----:B------:R-:W-:Y:S01]  /*71d0*/  ISETP.GT.AND P4, PT, R0, 0x9, P2 ;  /* 0x000000090000780c */ /* 0x000fe20001784270 */
[-C--:B------:R-:W-:Y:S01]  /*71e0*/  FMUL R83, R83, R122.reuse ;  /* 0x0000007a53537220 */ /* 0x080fe20000400000 */
[----:B------:R-:W-:Y:S01]  /*71f0*/  F2FP.F16.F32.PACK_AB R77, RZ, R77 ;  /* 0x0000004dff4d723e */ /* 0x000fe200000000ff */
[----:B------:R-:W-:Y:S01]  /*7200*/  FMUL R84, R84, R122 ;  /* 0x0000007a54547220 */ /* 0x000fe20000400000 */
[----:B------:R-:W-:Y:S01]  /*7210*/  F2FP.F16.F32.PACK_AB R78, RZ, R78 ;  /* 0x0000004eff4e723e */ /* 0x000fe200000000ff */
[----:B------:R-:W-:Y:S01]  /*7220*/  @P5 STG.E.U16 desc[UR38][R4.64+0x10], R76 ;  /* 0x0000104c04005986 */ /* 0x000fe2000c101526 */
[----:B------:R-:W-:Y:S01]  /*7230*/  F2FP.F16.F32.PACK_AB R79, RZ, R79 ;  /* 0x0000004fff4f723e */ /* 0x000fe200000000ff */
[-C--:B------:R-:W-:Y:S01]  /*7240*/  FMUL R85, R85, R122.reuse ;  /* 0x0000007a55557220 */ /* 0x080fe20000400000 */
[C---:B------:R-:W-:Y:S01]  /*7250*/  ISETP.GT.AND P5, PT, R0.reuse, 0x10, P3 ;  /* 0x000000100000780c */ /* 0x040fe20001fa4270 */
[----:B------:R-:W-:Y:S01]  /*7260*/  @P0 STG.E.U16 desc[UR38][R4.64+0x12], R77 ;  /* 0x0000124d04000986 */ /* 0x000fe2000c101526 */
[----:B------:R-:W-:Y:S01]  /*7270*/  ISETP.GT.AND P0, PT, R0, 0x11, P3 ;  /* 0x000000110000780c */ /* 0x000fe20001f04270 */
[----:B------:R-:W-:Y:S01]  /*7280*/  FMUL R86, R86, R122 ;  /* 0x0000007a56567220 */ /* 0x000fe20000400000 */
[----:B------:R-:W-:Y:S01]  /*7290*/  F2FP.F16.F32.PACK_AB R80, RZ, R80 ;  /* 0x00000050ff50723e */ /* 0x000fe200000000ff */
[----:B------:R-:W-:Y:S01]  /*72a0*/  @P1 STG.E.U16 desc[UR38][R10.64+0x10], R78 ;  /* 0x0000104e0a001986 */ /* 0x000fe2000c101526 */
[C---:B------:R-:W-:Y:S01]  /*72b0*/  ISETP.GT.AND P1, PT, R0.reuse, 0x10, P2 ;  /* 0x000000100000780c */ /* 0x040fe20001724270 */
[-C--:B------:R-:W-:Y:S01]  /*72c0*/  FMUL R87, R87, R122.reuse ;  /* 0x0000007a57577220 */ /* 0x080fe20000400000 */
[----:B------:R-:W-:Y:S01]  /*72d0*/  F2FP.F16.F32.PACK_AB R81, RZ, R81 ;  /* 0x00000051ff51723e */ /* 0x000fe200000000ff */
[----:B------:R-:W-:Y:S01]  /*72e0*/  @P4 STG.E.U16 desc[UR38][R10.64+0x12], R79 ;  /* 0x0000124f0a004986 */ /* 0x000fe2000c101526 */
[----:B------:R-:W-:Y:S01]  /*72f0*/  ISETP.GT.AND P4, PT, R0, 0x11, P2 ;  /* 0x000000110000780c */ /* 0x000fe20001784270 */
        /* <DEDUP_REMOVED lines=123> */
[----:B------:R-:W-:Y:S01]  /*7ab0*/  F2FP.F16.F32.PACK_AB R113, RZ, R113 ;  /* 0x00000071ff71723e */ /* 0x000fe200000000ff */
[----:B------:R-:W-:Y:S01]  /*7ac0*/  FMUL R119, R119, R122 ;  /* 0x0000007a77777220 */ /* 0x000fe20000400000 */
[----:B------:R-:W-:Y:S01]  /*7ad0*/  F2FP.F16.F32.PACK_AB R114, RZ, R114 ;  /* 0x00000072ff72723e */ /* 0x000fe200000000ff */
[----:B------:R-:W-:Y:S01]  /*7ae0*/  @P4 STG.E.U16 desc[UR38][R10.64+0x92], R111 ;  /* 0x0000926f0a004986 */ /* 0x000fe2000c101526 */
[----:B------:R-:W-:Y:S01]  /*7af0*/  ISETP.GT.AND P4, PT, R0, 0x50, P2 ;  /* 0x000000500000780c */ /* 0x000fe20001784270 */
        /* <DEDUP_REMOVED lines=9> */
[----:B------:R-:W-:Y:S01]  /*7b90*/  ISETP.GT.AND P1, PT, R3, 0x80, PT ;  /* 0x000000800300780c */ /* 0x000fe20003f24270 */
[----:B------:R-:W-:Y:S01]  /*7ba0*/  FMUL R27, R27, R122 ;  /* 0x0000007a1b1b7220 */ /* 0x000fe20000400000 */
[----:B------:R-:W-:Y:S01]  /*7bb0*/  F2FP.F16.F32.PACK_AB R118, RZ, R118 ;  /* 0x00000076ff76723e */ /* 0x000fe200000000ff */
[----:B------:R-:W-:Y:S01]  /*7bc0*/  @P4 STG.E.U16 desc[UR38][R10.64+0xa0], R114 ;  /* 0x0000a0720a004986 */ /* 0x000fe2000c101526 */
[----:B------:R-:W-:Y:S01]  /*7bd0*/  ISETP.GT.AND P4, PT, R0, 0x58, P3 ;  /* 0x000000580000780c */ /* 0x000fe20001f84270 */
[-C--:B------:R-:W-:Y:S01]  /*7be0*/  FMUL R28, R28, R122.reuse ;  /* 0x0000007a1c1c7220 */ /* 0x080fe20000400000 */
[C---:B------:R-:W-:Y:S01]  /*7bf0*/  ISETP.GT.AND P3, PT, R0.reuse, 0x59, P3 ;  /* 0x000000590000780c */ /* 0x040fe20001f64270 */
[----:B------:R-:W-:Y:S01]  /*7c00*/  @P5 STG.E.U16 desc[UR38][R10.64+0xa2], R115 ;  /* 0x0000a2730a005986 */ /* 0x000fe2000c101526 */
[C---:B------:R-:W-:Y:S01]  /*7c10*/  ISETP.GT.AND P5, PT, R0.reuse, 0x58, P2 ;  /* 0x000000580000780c */ /* 0x040fe200017a4270 */
[-C--:B------:R-:W-:Y:S01]  /*7c20*/  FMUL R29, R29, R122.reuse ;  /* 0x0000007a1d1d7220 */ /* 0x080fe20000400000 */
[----:B------:R-:W-:Y:S01]  /*7c30*/  ISETP.GT.AND P2, PT, R0, 0x59, P2 ;  /* 0x000000590000780c */ /* 0x000fe20001744270 */
[-C--:B------:R-:W-:Y:S01]  /*7c40*/  FMUL R30, R30, R122.reuse ;  /* 0x0000007a1e1e7220 */ /* 0x080fe20000400000 */
[----:B------:R-:W-:Y:S01]  /*7c50*/  F2FP.F16.F32.PACK_AB R119, RZ, R119 ;  /* 0x00000077ff77723e */ /* 0x000fe200000000ff */
[----:B------:R-:W-:Y:S01]  /*7c60*/  FMUL R31, R31, R122 ;  /* 0x0000007a1f1f7220 */ /* 0x000fe20000400000 */
[----:B------:R-:W-:Y:S01]  /*7c70*/  F2FP.F16.F32.PACK_AB R24, RZ, R24 ;  /* 0x00000018ff18723e */ /* 0x000fe200000000ff */
[----:B------:R-:W-:Y:S01]  /*7c80*/  FMUL R32, R32, R122 ;  /* 0x0000007a20207220 */ /* 0x000fe20000400000 */
[----:B------:R-:W-:Y:S01]  /*7c90*/  F2FP.F16.F32.PACK_AB R25, RZ, R25 ;  /* 0x00000019ff19723e */ /* 0x000fe200000000ff */
[--C-:B------:R-:W-:Y:S01]  /*7ca0*/  @P4 IMAD.MOV.U32 R12, RZ, RZ, R4.reuse ;  /* 0x000000ffff0c4224 */ /* 0x100fe200078e0004 */
[----:B------:R-:W-:Y:S01]  /*7cb0*/  ISETP.GT.AND P0, PT, R3, 0x88, PT ;  /* 0x000000880300780c */ /* 0x000fe20003f04270 */
[----:B------:R-:W-:Y:S01]  /*7cc0*/  @P4 IMAD.MOV.U32 R13, RZ, RZ, R5 ;  /* 0x000000ffff0d4224 */ /* 0x000fe200078e0005 */
[----:B------:R-:W-:Y:S01]  /*7cd0*/  F2FP.F16.F32.PACK_AB R26, RZ, R26 ;  /* 0x0000001aff1a723e */ /* 0x000fe200000000ff */
[-C--:B------:R-:W-:Y:S01]  /*7ce0*/  FMUL R33, R33, R122.reuse ;  /* 0x0000007a21217220 */ /* 0x080fe20000400000 */
[----:B------:R-:W-:Y:S01]  /*7cf0*/  F2FP.F16.F32.PACK_AB R27, RZ, R27 ;  /* 0x0000001bff1b723e */ /* 0x000fe200000000ff */
[-C--:B------:R-:W-:Y:S01]  /*7d00*/  FMUL R34, R34, R122.reuse ;  /* 0x0000007a22227220 */ /* 0x080fe20000400000 */
[----:B------:R0:W-:Y:S01]  /*7d10*/  @P4 STG.E.U16 desc[UR38][R12.64+0xb0], R116 ;  /* 0x0000b0740c004986 */ /* 0x0001e2000c101526 */
[----:B------:R-:W-:Y:S01]  /*7d20*/  ISETP.GT.AND P4, PT, R0, RZ, P1 ;  /* 0x000000ff0000720c */ /* 0x000fe20000f84270 */
[----:B------:R-:W-:Y:S01]  /*7d30*/  FMUL R35, R35, R122 ;  /* 0x0000007a23237220 */ /* 0x000fe20000400000 */
[----:B------:R-:W-:Y:S01]  /*7d40*/  F2FP.F16.F32.PACK_AB R28, RZ, R28 ;  /* 0x0000001cff1c723e */ /* 0x000fe200000000ff */
[-C--:B------:R-:W-:Y:S01]  /*7d50*/  FMUL R36, R36, R122.reuse ;  /* 0x0000007a24247220 */ /* 0x080fe20000400000 */
[----:B------:R-:W-:Y:S01]  /*7d60*/  F2FP.F16.F32.PACK_AB R29, RZ, R29 ;  /* 0x0000001dff1d723e */ /* 0x000fe200000000ff */
[----:B------:R-:W-:Y:S01]  /*7d70*/  FMUL R37, R37, R122 ;  /* 0x0000007a25257220 */ /* 0x000fe20000400000 */
[----:B------:R-:W-:Y:S01]  /*7d80*/  F2FP.F16.F32.PACK_AB R30, RZ, R30 ;  /* 0x0000001eff1e723e */ /* 0x000fe200000000ff */
[-C--:B------:R-:W-:Y:S01]  /*7d90*/  FMUL R38, R38, R122.reuse ;  /* 0x0000007a26267220 */ /* 0x080fe20000400000 */
[----:B------:R-:W-:Y:S01]  /*7da0*/  F2FP.F16.F32.PACK_AB R31, RZ, R31 ;  /* 0x0000001fff1f723e */ /* 0x000fe200000000ff */
[----:B------:R-:W-:Y:S01]  /*7db0*/  FMUL R39, R39, R122 ;  /* 0x0000007a27277220 */ /* 0x000fe20000400000 */
[----:B------:R-:W-:Y:S01]  /*7dc0*/  F2FP.F16.F32.PACK_AB R32, RZ, R32 ;  /* 0x00000020ff20723e */ /* 0x000fe200000000ff */
[----:B0-----:R-:W-:Y:S01]  /*7dd0*/  @P3 IMAD.MOV.U32 R12, RZ, RZ, R4 ;  /* 0x000000ffff0c3224 */ /* 0x001fe200078e0004 */
[----:B------:R-:W-:Y:S01]  /*7de0*/  @P3 MOV R13, R5 ;  /* 0x00000005000d3202 */ /* 0x000fe20000000f00 */
[-C--:B------:R-:W-:Y:S01]  /*7df0*/  FMUL R40, R40, R122.reuse ;  /* 0x0000007a28287220 */ /* 0x080fe20000400000 */
[----:B------:R-:W-:Y:S01]  /*7e00*/  F2FP.F16.F32.PACK_AB R33, RZ, R33 ;  /* 0x00000021ff21723e */ /* 0x000fe200000000ff */
[----:B------:R-:W-:Y:S01]  /*7e10*/  FMUL R41, R41, R122 ;  /* 0x0000007a29297220 */ /* 0x000fe20000400000 */
[----:B------:R-:W-:Y:S01]  /*7e20*/  F2FP.F16.F32.PACK_AB R34, RZ, R34 ;  /* 0x00000022ff22723e */ /* 0x000fe200000000ff */
[----:B------:R-:W-:Y:S01]  /*7e30*/  @P3 STG.E.U16 desc[UR38][R12.64+0xb2], R117 ;  /* 0x0000b2750c003986 */ /* 0x000fe2000c101526 */
[----:B------:R-:W-:Y:S01]  /*7e40*/  ISETP.GT.AND P3, PT, R0, 0x1, P1 ;  /* 0x000000010000780c */ /* 0x000fe20000f64270 */
[----:B------:R-:W-:Y:S01]  /*7e50*/  FMUL R42, R42, R122 ;  /* 0x0000007a2a2a7220 */ /* 0x000fe20000400000 */
[----:B------:R-:W-:Y:S01]  /*7e60*/  F2FP.F16.F32.PACK_AB R35, RZ, R35 ;  /* 0x00000023ff23723e */ /* 0x000fe200000000ff */
[----:B------:R-:W-:Y:S01]  /*7e70*/  @P5 STG.E.U16 desc[UR38][R10.64+0xb0], R118 ;  /* 0x0000b0760a005986 */ /* 0x000fe2000c101526 */
[----:B------:R-:W-:Y:S01]  /*7e80*/  LEA R4, P5, R125, R4, 0x1 ;  /* 0x000000047d047211 */ /* 0x000fe200078a08ff */
[----:B------:R-:W-:Y:S01]  /*7e90*/  FMUL R43, R43, R122 ;  /* 0x0000007a2b2b7220 */ /* 0x000fe20000400000 */
[----:B------:R-:W-:Y:S01]  /*7ea0*/  F2FP.F16.F32.PACK_AB R36, RZ, R36 ;  /* 0x00000024ff24723e */ /* 0x000fe200000000ff */
[----:B------:R-:W-:Y:S01]  /*7eb0*/  @P2 STG.E.U16 desc[UR38][R10.64+0xb2], R119 ;  /* 0x0000b2770a002986 */ /* 0x000fe2000c101526 */
[----:B------:R-:W-:Y:S01]  /*7ec0*/  LEA.HI.X R5, R125, R5, R126, 0x1, P5 ;  /* 0x000000057d057211 */ /* 0x000fe200028f0c7e */
[-C--:B------:R-:W-:Y:S01]  /*7ed0*/  FMUL R44, R44, R122.reuse ;  /* 0x0000007a2c2c7220 */ /* 0x080fe20000400000 */
[C---:B------:R-:W-:Y:S01]  /*7ee0*/  ISETP.GT.AND P2, PT, R0.reuse, RZ, P0 ;  /* 0x000000ff0000720c */ /* 0x040fe20000744270 */
[-C--:B------:R-:W-:Y:S01]  /*7ef0*/  FMUL R45, R45, R122.reuse ;  /* 0x0000007a2d2d7220 */ /* 0x080fe20000400000 */
[C---:B------:R-:W-:Y:S01]  /*7f00*/  ISETP.GT.AND P5, PT, R0.reuse, 0x1, P0 ;  /* 0x000000010000780c */ /* 0x040fe200007a4270 */
[----:B------:R-:W-:Y:S01]  /*7f10*/  @P4 STG.E.U16 desc[UR38][R4.64], R24 ;  /* 0x0000001804004986 */ /* 0x000fe2000c101526 */
[----:B------:R-:W-:Y:S01]  /*7f20*/  ISETP.GT.AND P4, PT, R0, 0x8, P1 ;  /* 0x000000080000780c */ /* 0x000fe20000f84270 */
[----:B------:R-:W-:Y:S01]  /*7f30*/  FMUL R46, R46, R122 ;  /* 0x0000007a2e2e7220 */ /* 0x000fe20000400000 */
[----:B------:R-:W-:Y:S01]  /*7f40*/  F2FP.F16.F32.PACK_AB R37, RZ, R37 ;  /* 0x00000025ff25723e */ /* 0x000fe200000000ff */
[----:B------:R-:W-:Y:S01]  /*7f50*/  @P3 STG.E.U16 desc[UR38][R4.64+0x2], R25 ;  /* 0x0000021904003986 */ /* 0x000fe2000c101526 */
[----:B------:R-:W-:Y:S01]  /*7f60*/  IADD3 R6, P3, R9, R4, RZ ;  /* 0x0000000409067210 */ /* 0x000fe20007f7e0ff */
[----:B------:R-:W-:Y:S01]  /*7f70*/  FMUL R47, R47, R122 ;  /* 0x0000007a2f2f7220 */ /* 0x000fe20000400000 */
[----:B------:R-:W-:Y:S01]  /*7f80*/  F2FP.F16.F32.PACK_AB R38, RZ, R38 ;  /* 0x00000026ff26723e */ /* 0x000fe200000000ff */
[-C--:B------:R-:W-:Y:S01]  /*7f90*/  FMUL R48, R48, R122.reuse ;  /* 0x0000007a30307220 */ /* 0x080fe20000400000 */
[----:B------:R-:W-:Y:S01]  /*7fa0*/  F2FP.F16.F32.PACK_AB R39, RZ, R39 ;  /* 0x00000027ff27723e */ /* 0x000fe200000000ff */
[----:B------:R-:W-:Y:S01]  /*7fb0*/  IMAD.X R7, R7, 0x1, R5, P3 ;  /* 0x0000000107077824 */ /* 0x000fe200018e0605 */
[----:B------:R-:W-:Y:S01]  /*7fc0*/  ISETP.GT.AND P3, PT, R0, 0x9, P1 ;  /* 0x000000090000780c */ /* 0x000fe20000f64270 */
[----:B------:R-:W-:Y:S01]  /*7fd0*/  FMUL R49, R49, R122 ;  /* 0x0000007a31317220 */ /* 0x000fe20000400000 */
[----:B------:R-:W-:Y:S01]  /*7fe0*/  F2FP.F16.F32.PACK_AB R40, RZ, R40 ;  /* 0x00000028ff28723e */ /* 0x000fe200000000ff */
[-C--:B------:R-:W-:Y:S01]  /*7ff0*/  FMUL R50, R50, R122.reuse ;  /* 0x0000007a32327220 */ /* 0x080fe20000400000 */
        /* <DEDUP_REMOVED lines=82> */
[----:B------:R-:W-:Y:S01]  /*8520*/  FMUL R71, R71, R122 ;  /* 0x0000007a47477220 */ /* 0x000fe20000400000 */
[----:B------:R-:W-:Y:S01]  /*8530*/  F2FP.F16.F32.PACK_AB R61, RZ, R61 ;  /* 0x0000003dff3d723e */ /* 0x000fe200000000ff */
[----:B------:R-:W-:Y:S01]  /*8540*/  @P5 STG.E.U16 desc[UR38][R6.64+0x52], R47 ;  /* 0x0000522f06005986 */ /* 0x000fe2000c101526 */
[----:B------:R-:W-:-:S02]  /*8550*/  ISETP.GT.AND P5, PT, R0, 0x31, P0 ;  /* 0x000000310000780c */ /* 0x000fc400007a4270 */
[----:B------:R-:W-:Y:S01]  /*8560*/  F2FP.F16.F32.PACK_AB R62, RZ, R62 ;  /* 0x0000003eff3e723e */ /* 0x000fe200000000ff */
[----:B------:R-:W-:Y:S01]  /*8570*/  @P4 STG.E.U16 desc[UR38][R4.64+0x60], R48 ;  /* 0x0000603004004986 */ /* 0x000fe2000c101526 */
[C---:B------:R-:W-:Y:S02]  /*8580*/  ISETP.GT.AND P4, PT, R0.reuse, 0x38, P1 ;  /* 0x000000380000780c */ /* 0x040fe40000f84270 */
[----:B------:R-:W-:Y:S01]  /*8590*/  F2FP.F16.F32.PACK_AB R63, RZ, R63 ;  /* 0x0000003fff3f723e */ /* 0x000fe200000000ff */
[----:B------:R-:W-:Y:S01]  /*85a0*/  @P3 STG.E.U16 desc[UR38][R4.64+0x62], R49 ;  /* 0x0000623104003986 */ /* 0x000fe2000c101526 */
[C---:B------:R-:W-:Y:S02]  /*85b0*/  ISETP.GT.AND P3, PT, R0.reuse, 0x39, P1 ;  /* 0x000000390000780c */ /* 0x040fe40000f64270 */
        /* <DEDUP_REMOVED lines=23> */
[----:B------:R-:W-:-:S03]  /*8730*/  ISETP.GT.AND P3, PT, R0, 0x49, P1 ;  /* 0x000000490000780c */ /* 0x000fc60000f64270 */
        /* <DEDUP_REMOVED lines=13> */
[C---:B------:R-:W-:Y:S02]  /*8810*/  ISETP.GT.AND P4, PT, R0.reuse, 0x51, P0 ;  /* 0x000000510000780c */ /* 0x040fe40000784270 */
[C---:B------:R-:W-:Y:S01]  /*8820*/  ISETP.GT.AND P0, PT, R0.reuse, 0x59, P0 ;  /* 0x000000590000780c */ /* 0x040fe20000704270 */
[----:B------:R-:W-:Y:S01]  /*8830*/  @P3 STG.E.U16 desc[UR38][R4.64+0xa2], R65 ;  /* 0x0000a24104003986 */ /* 0x000fe2000c101526 */
[C---:B------:R-:W-:Y:S02]  /*8840*/  ISETP.GT.AND P3, PT, R0.reuse, 0x58, P1 ;  /* 0x000000580000780c */ /* 0x040fe40000f64270 */
[----:B------:R-:W-:Y:S01]  /*8850*/  ISETP.GT.AND P1, PT, R0, 0x59, P1 ;  /* 0x000000590000780c */ /* 0x000fe20000f24270 */
[----:B------:R-:W-:Y:S06]  /*8860*/  @P2 STG.E.U16 desc[UR38][R6.64+0xa0], R66 ;  /* 0x0000a04206002986 */ /* 0x000fec000c101526 */
[----:B------:R-:W-:Y:S04]  /*8870*/  @P4 STG.E.U16 desc[UR38][R6.64+0xa2], R67 ;  /* 0x0000a24306004986 */ /* 0x000fe8000c101526 */
[----:B------:R-:W-:Y:S04]  /*8880*/  @P3 STG.E.U16 desc[UR38][R4.64+0xb0], R68 ;  /* 0x0000b04404003986 */ /* 0x000fe8000c101526 */
[----:B------:R0:W-:Y:S02]  /*8890*/  @P1 STG.E.U16 desc[UR38][R4.64+0xb2], R69 ;  /* 0x0000b24504001986 */ /* 0x0001e4000c101526 */
[----:B0-----:R-:W-:-:S02]  /*88a0*/  @P5 IMAD.MOV.U32 R4, RZ, RZ, R6 ;  /* 0x000000ffff045224 */ /* 0x001fc400078e0006 */
[----:B------:R-:W-:-:S05]  /*88b0*/  @P5 IMAD.MOV.U32 R5, RZ, RZ, R7 ;  /* 0x000000ffff055224 */ /* 0x000fca00078e0007 */
[----:B------:R0:W-:Y:S04]  /*88c0*/  @P5 STG.E.U16 desc[UR38][R4.64+0xb0], R70 ;  /* 0x0000b04604005986 */ /* 0x0001e8000c101526 */
[----:B------:R0:W-:Y:S02]  /*88d0*/  @P0 STG.E.U16 desc[UR38][R6.64+0xb2], R71 ;  /* 0x0000b24706000986 */ /* 0x0001e4000c101526 */
.L_x_222:
[----:B------:R-:W-:Y:S05]  /*88e0*/  BSYNC B0 ;  /* 0x0000000000007941 */ /* 0x000fea0003800000 */
.L_x_32:
[----:B------:R-:W-:Y:S01]  /*88f0*/  IADD3 R16, P0, R16, UR36, RZ ;  /* 0x0000002410107c10 */ /* 0x000fe2000ff1e0ff */
[----:B------:R-:W-:Y:S01]  /*8900*/  ULDC.64 UR4, c[0x0][0x650] ;  /* 0x0001940000047ab9 */ /* 0x000fe20000000a00 */
[----:B0-----:R-:W-:Y:S01]  /*8910*/  PRMT R0, RZ, 0x7610, R0 ;  /* 0x00007610ff007816 */ /* 0x001fe20000000000 */
[----:B------:R-:W-:Y:S01]  /*8920*/  IMAD.MOV.U32 R135, RZ, RZ, -0x1 ;  /* 0xffffffffff877424 */ /* 0x000fe200078e00ff */
[----:B------:R-:W-:Y:S01]  /*8930*/  IADD3.X R17, R17, UR42, RZ, P0, !PT ;  /* 0x0000002a11117c10 */ /* 0x000fe200087fe4ff */
[----:B------:R-:W-:Y:S01]  /*8940*/  IMAD.MOV.U32 R23, RZ, RZ, -0x1 ;  /* 0xffffffffff177424 */ /* 0x000fe200078e00ff */
[----:B------:R-:W-:-:S04]  /*8950*/  ISETP.GE.U32.AND P0, PT, R16, UR4, PT ;  /* 0x0000000410007c0c */ /* 0x000fc8000bf06070 */
[----:B------:R-:W-:-:S13]  /*8960*/  ISETP.GE.U32.AND.EX P0, PT, R17, UR5, PT, P0 ;  /* 0x0000000511007c0c */ /* 0x000fda000bf06100 */
[----:B------:R-:W-:Y:S05]  /*8970*/  @P0 BRA `(.L_x_223) ;  /* 0x0000000400500947 */ /* 0x000fea0003800000 */
[----:B------:R-:W0:Y:S01]  /*8980*/  LDC.64 R10, c[0x0][0x628] ;  /* 0x00018a00ff0a7b82 */ /* 0x000e220000000a00 */
[----:B------:R-:W0:Y:S01]  /*8990*/  S2R R20, SR_CTAID.X ;  /* 0x0000000000147919 */ /* 0x000e220000002500 */
[----:B------:R-:W-:Y:S02]  /*89a0*/  IMAD.MOV.U32 R8, RZ, RZ, R16 ;  /* 0x000000ffff087224 */ /* 0x000fe400078e0010 */
[----:B------:R-:W-:Y:S01]  /*89b0*/  IMAD.MOV.U32 R9, RZ, RZ, R17 ;  /* 0x000000ffff097224 */ /* 0x000fe200078e0011 */
[----:B------:R-:W0:Y:S03]  /*89c0*/  S2R R21, SR_CTAID.Y ;  /* 0x0000000000157919 */ /* 0x000e260000002600 */
[----:B------:R-:W1:Y:S08]  /*89d0*/  LDC R0, c[0x0][0x630] ;  /* 0x00018c00ff007b82 */ /* 0x000e700000000800 */
[----:B------:R-:W1:Y:S01]  /*89e0*/  LDC.64 R14, c[0x0][0x620] ;  /* 0x00018800ff0e7b82 */ /* 0x000e620000000a00 */
[----:B0-----:R-:W-:-:S04]  /*89f0*/  ISETP.NE.U32.AND P0, PT, R10, RZ, PT ;  /* 0x000000ff0a00720c */ /* 0x001fc80003f05070 */
[----:B------:R-:W-:-:S13]  /*8a00*/  ISETP.NE.AND.EX P0, PT, R11, RZ, PT, P0 ;  /* 0x000000ff0b00720c */ /* 0x000fda0003f05300 */
[----:B-1----:R-:W-:Y:S05]  /*8a10*/  @!P0 BRA `(.L_x_224) ;  /* 0x0000000000288947 */ /* 0x002fea0003800000 */
[----:B------:R-:W0:Y:S02]  /*8a20*/  LDC R3, c[0x0][0x634] ;  /* 0x00018d00ff037b82 */ /* 0x000e240000000800 */
[----:B0-----:R-:W-:-:S04]  /*8a30*/  IADD3 R3, P0, R16, R3, RZ ;  /* 0x0000000310037210 */ /* 0x001fc80007f1e0ff */
[----:B------:R-:W-:-:S05]  /*8a40*/  IADD3.X R13, RZ, R17, RZ, P0, !PT ;  /* 0x00000011ff0d7210 */ /* 0x000fca00007fe4ff */
[----:B------:R-:W-:-:S04]  /*8a50*/  IMAD.WIDE.U32 R4, R13, R10, RZ ;  /* 0x0000000a0d047225 */ /* 0x000fc800078e00ff */
[----:B------:R-:W-:-:S04]  /*8a60*/  IMAD.WIDE.U32 R6, P0, R3, R11, R4 ;  /* 0x0000000b03067225 */ /* 0x000fc80007800004 */
[----:B------:R-:W-:-:S04]  /*8a70*/  IMAD.WIDE.U32 R4, R3, R10, RZ ;  /* 0x0000000a03047225 */ /* 0x000fc800078e00ff */
[----:B------:R-:W-:Y:S01]  /*8a80*/  IMAD.X R9, RZ, RZ, RZ, P0 ;  /* 0x000000ffff097224 */ /* 0x000fe200000e06ff */
[----:B------:R-:W-:Y:S01]  /*8a90*/  IADD3 RZ, P0, R5, R6, RZ ;  /* 0x0000000605ff7210 */ /* 0x000fe20007f1e0ff */
[----:B------:R-:W-:-:S04]  /*8aa0*/  IMAD.MOV.U32 R8, RZ, RZ, R7 ;  /* 0x000000ffff087224 */ /* 0x000fc800078e0007 */
[----:B------:R-:W-:-:S08]  /*8ab0*/  IMAD.WIDE.U32.X R8, R13, R11, R8, P0 ;  /* 0x0000000b0d087225 */ /* 0x000fd000000e0408 */
.L_x_224:
[----:B------:R-:W0:Y:S01]  /*8ac0*/  LDC.64 R28, c[0x0][0x640] ;  /* 0x00019000ff1c7b82 */ /* 0x000e220000000a00 */
[-CC-:B------:R-:W-:Y:S01]  /*8ad0*/  SHF.R.U64 R23, R8, R0.reuse, R9.reuse ;  /* 0x0000000008177219 */ /* 0x180fe20000001209 */
[----:B------:R-:W-:Y:S01]  /*8ae0*/  ULDC UR4, c[0x0][0x150] ;  /* 0x0000540000047ab9 */ /* 0x000fe20000000800 */
[----:B------:R-:W-:Y:S02]  /*8af0*/  SHF.R.U32.HI R0, RZ, R0, R9 ;  /* 0x00000000ff007219 */ /* 0x000fe40000011609 */
[----:B------:R-:W-:Y:S02]  /*8b00*/  IADD3 R3, P0, RZ, -R23, RZ ;  /* 0x80000017ff037210 */ /* 0x000fe40007f1e0ff */
[----:B------:R-:W-:Y:S01]  /*8b10*/  I2FP.F32.U32 R7, R20 ;  /* 0x0000001400077245 */ /* 0x000fe20000201000 */
[----:B------:R-:W1:Y:S02]  /*8b20*/  LDC R6, c[0x0][0x618] ;  /* 0x00018600ff067b82 */ /* 0x000e640000000800 */
[----:B------:R-:W-:-:S02]  /*8b30*/  IMAD.X R5, RZ, RZ, ~R0, P0 ;  /* 0x000000ffff057224 */ /* 0x000fc400000e0e00 */
[----:B------:R-:W-:Y:S01]  /*8b40*/  FMUL R7, R7, UR4 ;  /* 0x0000000407077c20 */ /* 0x000fe20008400000 */
[----:B------:R-:W-:Y:S01]  /*8b50*/  ULDC UR4, c[0x0][0x154] ;  /* 0x0000550000047ab9 */ /* 0x000fe20000000800 */
[-C--:B------:R-:W-:Y:S02]  /*8b60*/  IMAD R0, R5, R14.reuse, RZ ;  /* 0x0000000e05007224 */ /* 0x080fe400078e02ff */
[----:B------:R-:W2:Y:S01]  /*8b70*/  LDC R8, c[0x0][0x608] ;  /* 0x00018200ff087b82 */ /* 0x000ea20000000800 */
[C---:B------:R-:W-:Y:S01]  /*8b80*/  IMAD.WIDE.U32 R4, R3.reuse, R14, R16 ;  /* 0x0000000e03047225 */ /* 0x040fe200078e0010 */
[----:B------:R-:W3:Y:S03]  /*8b90*/  F2I.U32.TRUNC.NTZ R7, R7 ;  /* 0x0000000700077305 */ /* 0x000ee6000020f000 */
[----:B------:R-:W-:Y:S01]  /*8ba0*/  IMAD R3, R3, R15, R0 ;  /* 0x0000000f03037224 */ /* 0x000fe200078e0200 */
[----:B------:R-:W-:-:S02]  /*8bb0*/  I2FP.F32.U32 R0, R21 ;  /* 0x0000001500007245 */ /* 0x000fc40000201000 */
[----:B------:R-:W4:Y:S01]  /*8bc0*/  LDC R26, c[0x0][0x658] ;  /* 0x00019600ff1a7b82 */ /* 0x000f220000000800 */
[----:B------:R-:W-:Y:S01]  /*8bd0*/  IMAD.IADD R3, R5, 0x1, R3 ;  /* 0x0000000105037824 */ /* 0x000fe200078e0203 */
[----:B0-----:R-:W-:Y:S01]  /*8be0*/  ISETP.NE.U32.AND P0, PT, R28, RZ, PT ;  /* 0x000000ff1c00720c */ /* 0x001fe20003f05070 */
[----:B------:R-:W-:-:S03]  /*8bf0*/  FMUL R0, R0, UR4 ;  /* 0x0000000400007c20 */ /* 0x000fc60008400000 */
[----:B------:R-:W-:Y:S01]  /*8c00*/  ISETP.NE.AND.EX P0, PT, R29, RZ, PT, P0 ;  /* 0x000000ff1d00720c */ /* 0x000fe20003f05300 */
[----:B------:R0:W0:Y:S01]  /*8c10*/  F2I.U32.TRUNC.NTZ R14, R0 ;  /* 0x00000000000e7305 */ /* 0x000022000020f000 */
[----:B------:R-:W0:Y:S01]  /*8c20*/  LDC R9, c[0x0][0x144] ;  /* 0x00005100ff097b82 */ /* 0x000e220000000800 */
[-C--:B-1----:R-:W-:Y:S01]  /*8c30*/  SHF.R.U64 R10, R4, R6.reuse, R3 ;  /* 0x00000006040a7219 */ /* 0x082fe20000001203 */
[----:B---3--:R-:W-:Y:S01]  /*8c40*/  IMAD.MOV R7, RZ, RZ, -R7 ;  /* 0x000000ffff077224 */ /* 0x008fe200078e0a07 */
[----:B------:R-:W-:-:S05]  /*8c50*/  SHF.R.U32.HI R3, RZ, R6, R3 ;  /* 0x00000006ff037219 */ /* 0x000fca0000011603 */
[----:B------:R-:W1:Y:S01]  /*8c60*/  LDC R24, c[0x0][0x148] ;  /* 0x00005200ff187b82 */ /* 0x000e620000000800 */
[-CC-:B--2---:R-:W-:Y:S02]  /*8c70*/  SHF.R.U64 R12, R10, R8.reuse, R3.reuse ;  /* 0x000000080a0c7219 */ /* 0x184fe40000001203 */
[----:B------:R-:W-:-:S05]  /*8c80*/  SHF.R.U32.HI R3, RZ, R8, R3 ;  /* 0x00000008ff037219 */ /* 0x000fca0000011603 */
[----:B------:R-:W2:Y:S01]  /*8c90*/  LDC R15, c[0x0][0x600] ;  /* 0x00018000ff0f7b82 */ /* 0x000ea20000000800 */
[-CC-:B----4-:R-:W-:Y:S02]  /*8ca0*/  SHF.R.U64 R13, R12, R26.reuse, R3.reuse ;  /* 0x0000001a0c0d7219 */ /* 0x190fe40000001203 */
[----:B------:R-:W-:-:S03]  /*8cb0*/  SHF.R.U32.HI R5, RZ, R26, R3 ;  /* 0x0000001aff057219 */ /* 0x000fc60000011603 */
[----:B------:R-:W-:Y:S02]  /*8cc0*/  IMAD.MOV.U32 R4, RZ, RZ, R13 ;  /* 0x000000ffff047224 */ /* 0x000fe400078e000d */
[----:B------:R-:W3:Y:S01]  /*8cd0*/  LDC R25, c[0x0][0x648] ;  /* 0x00019200ff197b82 */ /* 0x000ee20000000800 */
[----:B0-----:R-:W-:-:S07]  /*8ce0*/  IMAD R20, R9, R7, R20 ;  /* 0x0000000709147224 */ /* 0x001fce00078e0214 */
[----:B------:R-:W0:Y:S08]  /*8cf0*/  LDC R27, c[0x0][0x638] ;  /* 0x00018e00ff1b7b82 */ /* 0x000e300000000800 */
[----:B------:R-:W4:Y:S01]  /*8d00*/  LDC R131, c[0x0][0x610] ;  /* 0x00018400ff837b82 */ /* 0x000f220000000800 */
[----:B-1----:R-:W-:Y:S05]  /*8d10*/  @!P0 BRA `(.L_x_225) ;  /* 0x0000000000288947 */ /* 0x002fea0003800000 */
[----:B------:R-:W1:Y:S02]  /*8d20*/  LDC R0, c[0x0][0x64c] ;  /* 0x00019300ff007b82 */ /* 0x000e640000000800 */
[----:B-1----:R-:W-:-:S05]  /*8d30*/  IADD3 R3, P0, R13, R0, RZ ;  /* 0x000000000d037210 */ /* 0x002fca0007f1e0ff */
[----:B------:R-:W-:-:S04]  /*8d40*/  IMAD.X R11, RZ, RZ, R5, P0 ;  /* 0x000000ffff0b7224 */ /* 0x000fc800000e0605 */
[----:B------:R-:W-:-:S04]  /*8d50*/  IMAD.WIDE.U32 R4, R11, R28, RZ ;  /* 0x0000001c0b047225 */ /* 0x000fc800078e00ff */
[----:B------:R-:W-:-:S04]  /*8d60*/  IMAD.WIDE.U32 R6, P0, R3, R29, R4 ;  /* 0x0000001d03067225 */ /* 0x000fc80007800004 */
[----:B------:R-:W-:Y:S01]  /*8d70*/  IMAD.WIDE.U32 R4, R3, R28, RZ ;  /* 0x0000001c03047225 */ /* 0x000fe200078e00ff */
[----:B------:R-:W-:-:S03]  /*8d80*/  IADD3.X R9, RZ, RZ, RZ, P0, !PT ;  /* 0x000000ffff097210 */ /* 0x000fc600007fe4ff */
[----:B------:R-:W-:Y:S01]  /*8d90*/  IMAD.MOV.U32 R8, RZ, RZ, R7 ;  /* 0x000000ffff087224 */ /* 0x000fe200078e0007 */
[----:B------:R-:W-:-:S05]  /*8da0*/  IADD3 RZ, P0, R5, R6, RZ ;  /* 0x0000000605ff7210 */ /* 0x000fca0007f1e0ff */
[----:B------:R-:W-:-:S08]  /*8db0*/  IMAD.WIDE.U32.X R4, R11, R29, R8, P0 ;  /* 0x0000001d0b047225 */ /* 0x000fd000000e0408 */
.L_x_225:
[----:B------:R-:W-:Y:S01]  /*8dc0*/  ISETP.NE.AND P0, PT, R2, 0x1, PT ;  /* 0x000000010200780c */ /* 0x000fe20003f05270 */
[----:B------:R-:W-:Y:S01]  /*8dd0*/  IMAD.MOV R14, RZ, RZ, -R14 ;  /* 0x000000ffff0e7224 */ /* 0x000fe200078e0a0e */
[----:B---3--:R-:W-:Y:S01]  /*8de0*/  SHF.R.U64 R0, R4, R25, R5 ;  /* 0x0000001904007219 */ /* 0x008fe20000001205 */
[----:B--2---:R-:W-:Y:S01]  /*8df0*/  VIADD R5, R15, 0xffffffff ;  /* 0xffffffff0f057836 */ /* 0x004fe20000000000 */
[----:B------:R-:W-:-:S03]  /*8e00*/  LOP3.LUT R3, R12, R133, RZ, 0xc0, !PT ;  /* 0x000000850c037212 */ /* 0x000fc600078ec0ff */
[----:B------:R-:W-:Y:S01]  /*8e10*/  IMAD.MOV R4, RZ, RZ, -R0 ;  /* 0x000000ffff047224 */ /* 0x000fe200078e0a00 */
[----:B------:R-:W-:Y:S01]  /*8e20*/  LOP3.LUT R5, R10, R5, RZ, 0xc0, !PT ;  /* 0x000000050a057212 */ /* 0x000fe200078ec0ff */
[----:B------:R-:W-:Y:S02]  /*8e30*/  IMAD R3, R128, R0, R3 ;  /* 0x0000000080037224 */ /* 0x000fe400078e0203 */
[----:B0-----:R-:W-:Y:S02]  /*8e40*/  IMAD R0, R4, R27, R13 ;  /* 0x0000001b04007224 */ /* 0x001fe400078e020d */
[----:B------:R-:W-:Y:S02]  /*8e50*/  @P0 IMAD R20, R24, R14, R21 ;  /* 0x0000000e18140224 */ /* 0x000fe400078e0215 */
[----:B------:R-:W-:Y:S02]  /*8e60*/  IMAD R4, R0, R15, R5 ;  /* 0x0000000f00047224 */ /* 0x000fe400078e0205 */
[----:B----4-:R-:W-:-:S02]  /*8e70*/  IMAD R131, R3, R131, R20 ;  /* 0x0000008303837224 */ /* 0x010fc400078e0214 */
[----:B------:R-:W-:-:S03]  /*8e80*/  IMAD.MOV.U32 R3, RZ, RZ, 0x1 ;  /* 0x00000001ff037424 */ /* 0x000fc600078e00ff */
[----:B------:R-:W-:Y:S02]  /*8e90*/  SEL R135, R4, R131, !P0 ;  /* 0x0000008304877207 */ /* 0x000fe40004000000 */
[----:B------:R-:W-:Y:S02]  /*8ea0*/  PRMT R0, R3, 0x7610, R0 ;  /* 0x0000761003007816 */ /* 0x000fe40000000000 */
[----:B------:R-:W-:-:S07]  /*8eb0*/  SEL R131, R131, R4, !P0 ;  /* 0x0000000483837207 */ /* 0x000fce0004000000 */
.L_x_223:
[----:B------:R-:W-:-:S13]  /*8ec0*/  LOP3.LUT P0, RZ, R0, 0xff, RZ, 0xc0, !PT ;  /* 0x000000ff00ff7812 */ /* 0x000fda000780c0ff */
[----:B------:R-:W-:Y:S05]  /*8ed0*/  @P0 BRA `(.L_x_226) ;  /* 0xffffff8400740947 */ /* 0x000fea000383ffff */
[----:B------:R-:W-:Y:S05]  /*8ee0*/  EXIT ;  /* 0x000000000000794d */ /* 0x000fea0003800000 */
.L_x_7:
[----:B------:R-:W-:Y:S01]  /*8ef0*/  ULDC.64 UR4, c[0x0][0x650] ;  /* 0x0001940000047ab9 */ /* 0x000fe20000000a00 */
[----:B------:R-:W-:Y:S01]  /*8f00*/  PRMT R8, RZ, 0x7610, R8 ;  /* 0x00007610ff087816 */ /* 0x000fe20000000008 */
[----:B------:R-:W-:Y:S01]  /*8f10*/  IMAD.MOV.U32 R20, RZ, RZ, -0x1 ;  /* 0xffffffffff147424 */ /* 0x000fe200078e00ff */
[----:B------:R-:W-:Y:S01]  /*8f20*/  ISETP.GE.U32.AND P0, PT, R16, UR4, PT ;  /* 0x0000000410007c0c */ /* 0x000fe2000bf06070 */
[----:B------:R-:W-:Y:S01]  /*8f30*/  IMAD.MOV.U32 R19, RZ, RZ, -0x1 ;  /* 0xffffffffff137424 */ /* 0x000fe200078e00ff */
[----:B------:R-:W-:Y:S02]  /*8f40*/  MOV R7, 0xffffffff ;  /* 0xffffffff00077802 */ /* 0x000fe40000000f00 */
        /* <DEDUP_REMOVED lines=20> */
.L_x_228:
[----:B------:R-:W0:Y:S01]  /*9090*/  LDC.64 R30, c[0x0][0x640] ;  /* 0x00019000ff1e7b82 */ /* 0x000e220000000a00 */
[-CC-:B------:R-:W-:Y:S01]  /*90a0*/  SHF.R.U64 R21, R14, R8.reuse, R15.reuse ;  /* 0x000000080e157219 */ /* 0x180fe2000000120f */
[----:B------:R-:W-:Y:S01]  /*90b0*/  IMAD.MOV.U32 R27, RZ, RZ, 0x1 ;  /* 0x00000001ff1b7424 */ /* 0x000fe200078e00ff */
[----:B------:R-:W-:Y:S02]  /*90c0*/  SHF.R.U32.HI R7, RZ, R8, R15 ;  /* 0x00000008ff077219 */ /* 0x000fe4000001160f */
[----:B------:R-:W-:-:S03]  /*90d0*/  IADD3 R13, P0, RZ, -R21, RZ ;  /* 0x80000015ff0d7210 */ /* 0x000fc60007f1e0ff */
[----:B------:R-:W1:Y:S02]  /*90e0*/  LDC R12, c[0x0][0x618] ;  /* 0x00018600ff0c7b82 */ /* 0x000e640000000800 */
[----:B------:R-:W-:Y:S02]  /*90f0*/  IMAD.X R7, RZ, RZ, ~R7, P0 ;  /* 0x000000ffff077224 */ /* 0x000fe400000e0e07 */
[----:B------:R-:W-:-:S04]  /*9100*/  IMAD.WIDE.U32 R10, R13, R22, R16 ;  /* 0x000000160d0a7225 */ /* 0x000fc800078e0010 */
[----:B------:R-:W2:Y:S01]  /*9110*/  LDC R14, c[0x0][0x608] ;  /* 0x00018200ff0e7b82 */ /* 0x000ea20000000800 */
[----:B------:R-:W-:-:S04]  /*9120*/  IMAD R8, R7, R22, RZ ;  /* 0x0000001607087224 */ /* 0x000fc800078e02ff */
[----:B------:R-:W-:-:S03]  /*9130*/  IMAD R7, R13, R23, R8 ;  /* 0x000000170d077224 */ /* 0x000fc600078e0208 */
[----:B------:R-:W3:Y:S01]  /*9140*/  LDC R28, c[0x0][0x658] ;  /* 0x00019600ff1c7b82 */ /* 0x000ee20000000800 */
[----:B------:R-:W-:Y:S01]  /*9150*/  IMAD.IADD R7, R11, 0x1, R7 ;  /* 0x000000010b077824 */ /* 0x000fe200078e0207 */
[----:B0-----:R-:W-:Y:S02]  /*9160*/  ISETP.NE.U32.AND P0, PT, R30, RZ, PT ;  /* 0x000000ff1e00720c */ /* 0x001fe40003f05070 */
[----:B------:R-:W-:Y:S02]  /*9170*/  MOV R11, 0xffffffff ;  /* 0xffffffff000b7802 */ /* 0x000fe40000000f00 */
[----:B------:R-:W-:Y:S02]  /*9180*/  ISETP.NE.AND.EX P0, PT, R31, RZ, PT, P0 ;  /* 0x000000ff1f00720c */ /* 0x000fe40003f05300 */
[----:B------:R-:W0:Y:S01]  /*9190*/  LDC R23, c[0x0][0x600] ;  /* 0x00018000ff177b82 */ /* 0x000e220000000800 */
[-CC-:B-1----:R-:W-:Y:S02]  /*91a0*/  SHF.R.U64 R20, R10, R12.reuse, R7.reuse ;  /* 0x0000000c0a147219 */ /* 0x182fe40000001207 */
[----:B------:R-:W-:-:S05]  /*91b0*/  SHF.R.U32.HI R7, RZ, R12, R7 ;  /* 0x0000000cff077219 */ /* 0x000fca0000011607 */
[----:B------:R-:W1:Y:S01]  /*91c0*/  LDC R8, c[0x0][0x648] ;  /* 0x00019200ff087b82 */ /* 0x000e620000000800 */
[-CC-:B--2---:R-:W-:Y:S02]  /*91d0*/  SHF.R.U64 R22, R20, R14.reuse, R7.reuse ;  /* 0x0000000e14167219 */ /* 0x184fe40000001207 */
[----:B------:R-:W-:-:S05]  /*91e0*/  SHF.R.U32.HI R7, RZ, R14, R7 ;  /* 0x0000000eff077219 */ /* 0x000fca0000011607 */
[----:B------:R-:W2:Y:S01]  /*91f0*/  LDC R25, c[0x0][0x638] ;  /* 0x00018e00ff197b82 */ /* 0x000ea20000000800 */
[-C--:B---3--:R-:W-:Y:S02]  /*9200*/  SHF.L.U32 R10, R11, R28.reuse, RZ ;  /* 0x0000001c0b0a7219 */ /* 0x088fe400000006ff */
[--C-:B------:R-:W-:Y:S02]  /*9210*/  SHF.R.U64 R26, R22, R28, R7.reuse ;  /* 0x0000001c161a7219 */ /* 0x100fe40000001207 */
[----:B------:R-:W-:Y:S02]  /*9220*/  LOP3.LUT R29, RZ, R10, RZ, 0x33, !PT ;  /* 0x0000000aff1d7212 */ /* 0x000fe400078e33ff */
[----:B------:R-:W-:Y:S01]  /*9230*/  SHF.R.U32.HI R11, RZ, R28, R7 ;  /* 0x0000001cff0b7219 */ /* 0x000fe20000011607 */
[----:B------:R-:W3:Y:S01]  /*9240*/  LDC R32, c[0x0][0x610] ;  /* 0x00018400ff207b82 */ /* 0x000ee20000000800 */
[----:B------:R-:W-:Y:S01]  /*9250*/  IMAD.MOV.U32 R10, RZ, RZ, R26 ;  /* 0x000000ffff0a7224 */ /* 0x000fe200078e001a */
[----:B------:R-:W-:Y:S06]  /*9260*/  @!P0 BRA `(.L_x_229) ;  /* 0x0000000000288947 */ /* 0x000fec0003800000 */
        /* <DEDUP_REMOVED lines=10> */
.L_x_229:
[----:B------:R-:W-:Y:S02]  /*9310*/  ISETP.NE.AND P0, PT, R2, 0x1, PT ;  /* 0x000000010200780c */ /* 0x000fe40003f05270 */
[----:B-1----:R-:W-:Y:S01]  /*9320*/  SHF.R.U64 R8, R10, R8, R11 ;  /* 0x000000080a087219 */ /* 0x002fe2000000120b */
[----:B0-----:R-:W-:Y:S01]  /*9330*/  VIADD R11, R23, 0xffffffff ;  /* 0xffffffff170b7836 */ /* 0x001fe20000000000 */
[----:B------:R-:W-:Y:S02]  /*9340*/  SHF.L.U32 R27, R27, R28, RZ ;  /* 0x0000001c1b1b7219 */ /* 0x000fe400000006ff */
[----:B------:R-:W-:Y:S01]  /*9350*/  LOP3.LUT R5, R22, R29, RZ, 0xc0, !PT ;  /* 0x0000001d16057212 */ /* 0x000fe200078ec0ff */
[----:B------:R-:W-:-:S04]  /*9360*/  IMAD.MOV R7, RZ, RZ, -R8 ;  /* 0x000000ffff077224 */ /* 0x000fc800078e0a08 */
[----:B------:R-:W-:Y:S01]  /*9370*/  IMAD R5, R27, R8, R5 ;  /* 0x000000081b057224 */ /* 0x000fe200078e0205 */
[----:B------:R-:W-:Y:S01]  /*9380*/  MOV R8, 0x1 ;  /* 0x0000000100087802 */ /* 0x000fe20000000f00 */
[----:B------:R-:W-:Y:S01]  /*9390*/  @P0 IMAD R6, R9, R24, R4 ;  /* 0x0000001809060224 */ /* 0x000fe200078e0204 */
[----:B------:R-:W-:Y:S01]  /*93a0*/  LOP3.LUT R9, R20, R11, RZ, 0xc0, !PT ;  /* 0x0000000b14097212 */ /* 0x000fe200078ec0ff */
[----:B--2---:R-:W-:Y:S02]  /*93b0*/  IMAD R4, R7, R25, R26 ;  /* 0x0000001907047224 */ /* 0x004fe400078e021a */
[----:B---3--:R-:W-:Y:S02]  /*93c0*/  IMAD R6, R5, R32, R6 ;  /* 0x0000002005067224 */ /* 0x008fe400078e0206 */
[----:B------:R-:W-:Y:S02]  /*93d0*/  IMAD R5, R4, R23, R9 ;  /* 0x0000001704057224 */ /* 0x000fe400078e0209 */
[----:B------:R-:W-:-:S03]  /*93e0*/  IMAD.MOV.U32 R7, RZ, RZ, R21 ;  /* 0x000000ffff077224 */ /* 0x000fc600078e0015 */
[----:B------:R-:W-:Y:S02]  /*93f0*/  SEL R19, R5, R6, !P0 ;  /* 0x0000000605137207 */ /* 0x000fe40004000000 */
[----:B------:R-:W-:-:S07]  /*9400*/  SEL R20, R6, R5, !P0 ;  /* 0x0000000506147207 */ /* 0x000fce0004000000 */
.L_x_227:
[----:B------:R-:W-:-:S08]  /*9410*/  NOP ;  /* 0x0000000000007918 */ /* 0x000fd00000000000 */
[----:B------:R-:W0:-:S00]  /*9420*/  USETMAXREG.DEALLOC.CTAPOOL 0x28 ;  /* 0x00000028000079c8 */ /* 0x000e0000080e0500 */
[----:B0-----:R-:W-:-:S13]  /*9430*/  ISETP.NE.AND P0, PT, R3, RZ, PT ;  /* 0x000000ff0300720c */ /* 0x001fda0003f05270 */
[----:B------:R-:W-:Y:S05]  /*9440*/  @P0 EXIT ;  /* 0x000000000000094d */ /* 0x000fea0003800000 */
[----:B------:R-:W-:Y:S01]  /*9450*/  LOP3.LUT P0, RZ, R8, 0xff, RZ, 0xc0, !PT ;  /* 0x000000ff08ff7812 */ /* 0x000fe2000780c0ff */
[----:B------:R-:W-:Y:S02]  /*9460*/  IMAD.MOV.U32 R3, RZ, RZ, 0x1 ;  /* 0x00000001ff037424 */ /* 0x000fe400078e00ff */
[----:B------:R-:W-:-:S10]  /*9470*/  IMAD.MOV.U32 R8, RZ, RZ, RZ ;  /* 0x000000ffff087224 */ /* 0x000fd400078e00ff */
[----:B------:R-:W-:Y:S05]  /*9480*/  @!P0 BRA `(.L_x_230) ;  /* 0x0000000c00208947 */ /* 0x000fea0003800000 */
[----:B------:R-:W0:Y:S01]  /*9490*/  LDC R3, c[0x0][0x28c] ;  /* 0x0000a300ff037b82 */ /* 0x000e220000000800 */
[----:B------:R-:W1:Y:S01]  /*94a0*/  S2R R10, SR_CgaCtaId ;  /* 0x00000000000a7919 */ /* 0x000e620000008800 */
[----:B------:R-:W-:Y:S01]  /*94b0*/  ULDC UR5, c[0x0][0x658] ;  /* 0x0001960000057ab9 */ /* 0x000fe20000000800 */
[----:B------:R-:W-:Y:S01]  /*94c0*/  UMOV UR6, 0xffffffff ;  /* 0xffffffff00067882 */ /* 0x000fe20000000000 */
[----:B------:R-:W-:Y:S01]  /*94d0*/  BSSY B0, `(.L_x_230) ;  /* 0x00000c3000007945 */ /* 0x000fe20003800000 */
[----:B------:R-:W-:Y:S01]  /*94e0*/  USHF.L.U32 UR6, UR6, UR5, URZ ;  /* 0x0000000506067299 */ /* 0x000fe2000800063f */
[----:B------:R-:W-:Y:S01]  /*94f0*/  IMAD.MOV.U32 R12, RZ, RZ, 0x1 ;  /* 0x00000001ff0c7424 */ /* 0x000fe200078e00ff */
[----:B------:R-:W-:Y:S01]  /*9500*/  LOP3.LUT R9, R18, 0x2, RZ, 0xfc, !PT ;  /* 0x0000000212097812 */ /* 0x000fe200078efcff */
[----:B------:R-:W-:Y:S01]  /*9510*/  IMAD.MOV.U32 R8, RZ, RZ, RZ ;  /* 0x000000ffff087224 */ /* 0x000fe200078e00ff */
[----:B------:R-:W-:Y:S01]  /*9520*/  ULDC UR4, c[0x0][0x600] ;  /* 0x0001800000047ab9 */ /* 0x000fe20000000800 */
[----:B------:R-:W-:Y:S01]  /*9530*/  UMOV UR7, 0x1 ;  /* 0x0000000100077882 */ /* 0x000fe20000000000 */
[----:B------:R-:W-:-:S02]  /*9540*/  UIADD3 UR15, UR4, -0x1, URZ ;  /* 0xffffffff040f7890 */ /* 0x000fc4000fffe03f */
[----:B------:R-:W-:Y:S02]  /*9550*/  USHF.L.U32 UR17, UR7, UR5, URZ ;  /* 0x0000000507117299 */ /* 0x000fe4000800063f */
[----:B------:R-:W-:Y:S01]  /*9560*/  ULOP3.LUT UR16, URZ, UR6, URZ, 0x33, !UPT ;  /* 0x000000063f107292 */ /* 0x000fe2000f8e333f */
[----:B------:R-:W-:Y:S01]  /*9570*/  ULDC.64 UR20, c[0x0][0x198] ;  /* 0x0000660000147ab9 */ /* 0x000fe20000000a00 */
[----:B0-----:R-:W-:-:S05]  /*9580*/  VIADD R3, R3, 0x3f ;  /* 0x0000003f03037836 */ /* 0x001fca0000000000 */
[----:B------:R-:W-:-:S04]  /*9590*/  SHF.R.S32.HI R4, RZ, 0x1f, R3 ;  /* 0x0000001fff047819 */ /* 0x000fc80000011403 */
[----:B------:R-:W-:Y:S01]  /*95a0*/  LEA.HI R4, R4, R3, RZ, 0x6 ;  /* 0x0000000304047211 */ /* 0x000fe200078f30ff */
[----:B------:R-:W-:Y:S01]  /*95b0*/  IMAD.MOV.U32 R3, RZ, RZ, 0x1 ;  /* 0x00000001ff037424 */ /* 0x000fe200078e00ff */
[----:B-1----:R-:W-:Y:S02]  /*95c0*/  LOP3.LUT R10, R10, 0x1, RZ, 0xc0, !PT ;  /* 0x000000010a0a7812 */ /* 0x002fe400078ec0ff */
[----:B------:R-:W-:-:S04]  /*95d0*/  SHF.R.S32.HI R11, RZ, 0x6, R4 ;  /* 0x00000006ff0b7819 */ /* 0x000fc80000011404 */
[----:B------:R-:W-:-:S07]  /*95e0*/  IADD3 R13, R11, 0x1, RZ ;  /* 0x000000010b0d7810 */ /* 0x000fce0007ffe0ff */
.L_x_241:
[----:B------:R-:W-:-:S03]  /*95f0*/  UMOV UR4, 0xffffffff ;  /* 0xffffffff00047882 */ /* 0x000fc60000000000 */
[----:B------:R-:W-:Y:S05]  /*9600*/  BRA.DIV UR4, `(.L_x_231) ;  /* 0x0000000e04cc7947 */ /* 0x000fea000b800000 */
[----:B------:R-:W-:-:S13]  /*9610*/  ELECT P6, URZ, PT ;  /* 0x00000000003f782f */ /* 0x000fda00038c0000 */
.L_x_253:
[----:B------:R-:W0:Y:S01]  /*9620*/  LDC R4, c[0x0][0x28c] ;  /* 0x0000a300ff047b82 */ /* 0x000e220000000800 */
[----:B------:R-:W-:Y:S01]  /*9630*/  BSSY B1, `(.L_x_232) ;  /* 0x000003a000017945 */ /* 0x000fe20003800000 */
[----:B0-----:R-:W-:-:S13]  /*9640*/  ISETP.LT.OR P6, PT, R4, 0x1, !P6 ;  /* 0x000000010400780c */ /* 0x001fda00077c1670 */
[----:B------:R-:W-:Y:S05]  /*9650*/  @P6 BRA `(.L_x_233) ;  /* 0x0000000000dc6947 */ /* 0x000fea0003800000 */
[----:B------:R-:W-:Y:S02]  /*9660*/  IMAD R19, R19, 0x2, R10 ;  /* 0x0000000213137824 */ /* 0x000fe400078e020a */
[----:B------:R-:W-:Y:S02]  /*9670*/  IMAD.SHL.U32 R20, R20, 0x100, RZ ;  /* 0x0000010014147824 */ /* 0x000fe400078e00ff */
[----:B------:R-:W-:Y:S02]  /*9680*/  IMAD.MOV.U32 R23, RZ, RZ, RZ ;  /* 0x000000ffff177224 */ /* 0x000fe400078e00ff */
[----:B------:R-:W-:Y:S02]  /*9690*/  IMAD.MOV.U32 R4, RZ, RZ, R13 ;  /* 0x000000ffff047224 */ /* 0x000fe400078e000d */
[----:B------:R-:W-:Y:S02]  /*96a0*/  IMAD.MOV.U32 R5, RZ, RZ, R3 ;  /* 0x000000ffff057224 */ /* 0x000fe400078e0003 */
[----:B------:R-:W-:-:S02]  /*96b0*/  IMAD.MOV.U32 R15, RZ, RZ, R8 ;  /* 0x000000ffff0f7224 */ /* 0x000fc400078e0008 */
[----:B------:R-:W-:-:S07]  /*96c0*/  IMAD R19, R19, 0x30, RZ ;  /* 0x0000003013137824 */ /* 0x000fce00078e02ff */
.L_x_236:
[----:B------:R-:W0:Y:S01]  /*96d0*/  S2R R21, SR_CgaCtaId ;  /* 0x0000000000157919 */ /* 0x000e220000008800 */
[----:B------:R-:W-:Y:S02]  /*96e0*/  MOV R6, 0x400 ;  /* 0x0000040000067802 */ /* 0x000fe40000000f00 */
[----:B------:R-:W-:-:S13]  /*96f0*/  ISETP.NE.AND P1, PT, R0, RZ, PT ;  /* 0x000000ff0000720c */ /* 0x000fda0003f25270 */
[----:B------:R-:W1:Y:S01]  /*9700*/  @!P1 LDC R14, c[0x0][0x500] ;  /* 0x00014000ff0e9b82 */ /* 0x000e620000000800 */
[----:B0-----:R-:W-:Y:S02]  /*9710*/  LEA R22, R21, R6, 0x18 ;  /* 0x0000000615167211 */ /* 0x001fe400078ec0ff */
[----:B------:R-:W-:-:S03]  /*9720*/  SHF.L.U32 R6, R5, 0x1f, RZ ;  /* 0x0000001f05067819 */ /* 0x000fc600000006ff */
[----:B------:R-:W-:-:S04]  /*9730*/  IMAD R21, R15, 0x8, R22 ;  /* 0x000000080f157824 */ /* 0x000fc800078e0216 */
[----:B------:R-:W0:Y:S02]  /*9740*/  SYNCS.PHASECHK.TRANS64.TRYWAIT P0, [R21+URZ+0x28], R6 ;  /* 0x00002806150075a7 */ /* 0x000e24000800017f */
[----:B01----:R-:W-:Y:S05]  /*9750*/  @!P0 BRA `(.L_x_234) ;  /* 0x0000000c00988947 */ /* 0x003fea0003800000 */
.L_x_254:
[----:B0-----:R-:W-:Y:S01]  /*9760*/  PRMT R6, R9, 0x9910, RZ ;  /* 0x0000991009067816 */ /* 0x001fe200000000ff */
[----:B------:R0:W-:Y:S03]  /*9770*/  @!P1 SYNCS.ARRIVE.TRANS64 RZ, [R21+URZ], R14 ;  /* 0x0000000e15ff99a7 */ /* 0x0001e6000800003f */
[----:B------:R-:W-:-:S13]  /*9780*/  ISETP.NE.AND P0, PT, R6, 0x2, PT ;  /* 0x000000020600780c */ /* 0x000fda0003f05270 */
[----:B0-----:R-:W-:Y:S05]  /*9790*/  @P0 BRA `(.L_x_235) ;  /* 0x0000000000040947 */ /* 0x001fea0003800000 */
[----:B------:R-:W-:Y:S01]  /*97a0*/  BPT.TRAP 0x1 ;  /* 0x000000040000795c */ /* 0x000fe20000300000 */
.L_x_235:
[C---:B------:R-:W-:Y:S01]  /*97b0*/  LEA R6, R15.reuse, R10, 0x1 ;  /* 0x0000000a0f067211 */ /* 0x040fe200078e08ff */
[--C-:B------:R-:W-:Y:S01]  /*97c0*/  IMAD R14, R15, 0x8000, R22.reuse ;  /* 0x000080000f0e7824 */ /* 0x100fe200078e0216 */
[----:B------:R-:W-:Y:S01]  /*97d0*/  R2UR UR9, R21 ;  /* 0x00000000150972ca */ /* 0x000fe200000e0000 */
[----:B------:R-:W-:Y:S01]  /*97e0*/  VIADD R4, R4, 0xffffffff ;  /* 0xffffffff04047836 */ /* 0x000fe20000000000 */
[----:B------:R-:W-:Y:S01]  /*97f0*/  UIADD3 UR4, UP0, UR20, 0xf0, URZ ;  /* 0x000000f014047890 */ /* 0x000fe2000ff1e03f */
[----:B------:R-:W-:Y:S01]  /*9800*/  IMAD R6, R6, 0xc00, RZ ;  /* 0x00000c0006067824 */ /* 0x000fe200078e02ff */
[----:B------:R-:W-:Y:S01]  /*9810*/  R2UR UR5, R14 ;  /* 0x000000000e0572ca */ /* 0x000fe200000e0000 */
[----:B------:R-:W-:Y:S01]  /*9820*/  UIADD3 UR22, UP1, UR20, 0x1f0, URZ ;  /* 0x000001f014167890 */ /* 0x000fe2000ff3e03f */
[----:B------:R-:W-:Y:S01]  /*9830*/  R2UR UR11, R20 ;  /* 0x00000000140b72ca */ /* 0x000fe200000e0000 */
[----:B------:R-:W-:Y:S01]  /*9840*/  IMAD R6, R6, 0x2, R22 ;  /* 0x0000000206067824 */ /* 0x000fe200078e0216 */
[----:B------:R-:W-:Y:S01]  /*9850*/  R2UR UR10, R23 ;  /* 0x00000000170a72ca */ /* 0x000fe200000e0000 */
[----:B------:R-:W-:Y:S01]  /*9860*/  VIADD R15, R15, 0x1 ;  /* 0x000000010f0f7836 */ /* 0x000fe20000000000 */
[----:B------:R-:W-:Y:S01]  /*9870*/  R2UR UR12, R7 ;  /* 0x00000000070c72ca */ /* 0x000fe200000e0000 */
[----:B------:R-:W-:Y:S01]  /*9880*/  UIADD3.X UR23, URZ, UR21, URZ, UP1, !UPT ;  /* 0x000000153f177290 */ /* 0x000fe20008ffe43f */
[----:B------:R-:W-:Y:S01]  /*9890*/  R2UR UR8, R6 ;  /* 0x00000000060872ca */ /* 0x000fe200000e0000 */
[----:B------:R-:W-:Y:S01]  /*98a0*/  UMOV UR6, 0x0 ;  /* 0x0000000000067882 */ /* 0x000fe20000000000 */
[----:B------:R-:W-:Y:S01]  /*98b0*/  R2UR UR18, R19 ;  /* 0x00000000131272ca */ /* 0x000fe200000e0000 */
[----:B------:R-:W-:Y:S01]  /*98c0*/  UMOV UR7, 0x10000000 ;  /* 0x1000000000077882 */ /* 0x000fe20000000000 */
[----:B------:R-:W-:Y:S01]  /*98d0*/  ISETP.GT.AND P1, PT, R4, 0x1, PT ;  /* 0x000000010400780c */ /* 0x000fe20003f24270 */
[----:B------:R-:W-:Y:S01]  /*98e0*/  UIADD3 UR13, UR5, 0x100, URZ ;  /* 0x00000100050d7890 */ /* 0x000fe2000fffe03f */
[----:B------:R-:W-:Y:S01]  /*98f0*/  ISETP.NE.AND P0, PT, R15, 0x5, PT ;  /* 0x000000050f00780c */ /* 0x000fe20003f05270 */
[----:B------:R-:W-:Y:S01]  /*9900*/  UIADD3.X UR5, URZ, UR21, URZ, UP0, !UPT ;  /* 0x000000153f057290 */ /* 0x000fe200087fe43f */
[----:B------:R-:W-:Y:S01]  /*9910*/  VIADD R23, R23, 0x40 ;  /* 0x0000004017177836 */ /* 0x000fe20000000000 */
[----:B------:R-:W-:Y:S01]  /*9920*/  UMOV UR19, 0x30000 ;  /* 0x0003000000137882 */ /* 0x000fe20000000000 */
[----:B------:R-:W-:-:S02]  /*9930*/  SEL R6, RZ, 0x1, P0 ;  /* 0x00000001ff067807 */ /* 0x000fc40000000000 */
[----:B------:R-:W-:Y:S01]  /*9940*/  SEL R15, R15, RZ, P0 ;  /* 0x000000ff0f0f7207 */ /* 0x000fe20000000000 */
[----:B------:R-:W-:Y:S01]  /*9950*/  UIADD3 UR14, UR8, 0x28100, URZ ;  /* 0x00028100080e7890 */ /* 0x000fe2000fffe03f */
[----:B------:R-:W-:Y:S02]  /*9960*/  LOP3.LUT R5, R5, R6, RZ, 0x3c, !PT ;  /* 0x0000000605057212 */ /* 0x000fe400078e3cff */
[----:B------:R-:W-:Y:S02]  /*9970*/  UMOV UR8, UR13 ;  /* 0x0000000d00087c82 */ /* 0x000fe40008000000 */
[----:B------:R0:W-:Y:S02]  /*9980*/  UTMALDG.3D [UR8], [UR4], desc[UR6] ;  /* 0x00000608040075b4 */ /* 0x0001e40008011000 */
[----:B0-----:R-:W-:Y:S01]  /*9990*/  UMOV UR8, UR14 ;  /* 0x0000000e00087c82 */ /* 0x001fe20008000000 */
[----:B------:R-:W-:Y:S02]  /*99a0*/  UMOV UR11, UR18 ;  /* 0x00000012000b7c82 */ /* 0x000fe40008000000 */
[----:B------:R0:W-:Y:S02]  /*99b0*/  UTMALDG.3D.MULTICAST [UR8], [UR22], UR19, desc[UR6] ;  /* 0x00000608160073b4 */ /* 0x0001e40008011813 */
[----:B0-----:R-:W-:Y:S05]  /*99c0*/  @P1 BRA `(.L_x_236) ;  /* 0xfffffffc00401947 */ /* 0x001fea000383ffff */
.L_x_233:
[----:B------:R-:W-:Y:S05]  /*99d0*/  BSYNC B1 ;  /* 0x0000000000017941 */ /* 0x000fea0003800000 */
.L_x_232:
[----:B------:R-:W-:Y:S01]  /*99e0*/  LOP3.LUT P1, RZ, R12, 0xff, RZ, 0xc0, !PT ;  /* 0x000000ff0cff7812 */ /* 0x000fe2000782c0ff */
[C---:B------:R-:W-:Y:S01]  /*99f0*/  IMAD.IADD R7, R11.reuse, 0x1, R8 ;  /* 0x000000010b077824 */ /* 0x040fe200078e0208 */
[----:B------:R-:W-:Y:S01]  /*9a00*/  ULDC.64 UR4, c[0x0][0x650] ;  /* 0x0001940000047ab9 */ /* 0x000fe20000000a00 */
[----:B------:R-:W-:Y:S01]  /*9a10*/  ISETP.GE.U32.AND P2, PT, R11, 0x5, PT ;  /* 0x000000050b00780c */ /* 0x000fe20003f46070 */
[----:B------:R-:W-:Y:S01]  /*9a20*/  BSSY B1, `(.L_x_237) ;  /* 0x000006b000017945 */ /* 0x000fe20003800000 */
[----:B------:R-:W-:Y:S01]  /*9a30*/  IMAD.MOV.U32 R20, RZ, RZ, -0x1 ;  /* 0xffffffffff147424 */ /* 0x000fe200078e00ff */
[----:B------:R-:W-:Y:S02]  /*9a40*/  ISETP.GT.U32.AND P0, PT, R7, 0x4, PT ;  /* 0x000000040700780c */ /* 0x000fe40003f04070 */
[----:B------:R-:W-:Y:S02]  /*9a50*/  MOV R19, 0xffffffff ;  /* 0xffffffff00137802 */ /* 0x000fe40000000f00 */
[----:B------:R-:W-:-:S02]  /*9a60*/  ISETP.LT.U32.AND P0, PT, R11, 0x5, P0 ;  /* 0x000000050b00780c */ /* 0x000fc40000701070 */
[----:B------:R-:W-:Y:S01]  /*9a70*/  PRMT R12, RZ, 0x7610, R12 ;  /* 0x00007610ff0c7816 */ /* 0x000fe2000000000c */
[----:B------:R-:W0:Y:S01]  /*9a80*/  @P1 S2R R5, SR_CgaCtaId ;  /* 0x0000000000051919 */ /* 0x000e220000008800 */
[----:B------:R-:W-:-:S04]  /*9a90*/  @P1 MOV R4, 0x400 ;  /* 0x0000040000041802 */ /* 0x000fc80000000f00 */
[----:B0-----:R-:W-:Y:S01]  /*9aa0*/  @P1 LEA R6, R5, R4, 0x18 ;  /* 0x0000000405061211 */ /* 0x001fe200078ec0ff */
[----:B------:R-:W-:Y:S01]  /*9ab0*/  IMAD.WIDE.U32 R4, R7, -0x33333333, RZ ;  /* 0xcccccccd07047825 */ /* 0x000fe200078e00ff */
[----:B------:R-:W-:Y:S02]  /*9ac0*/  SEL R4, RZ, 0x1, !P0 ;  /* 0x00000001ff047807 */ /* 0x000fe40004000000 */
[----:B------:R0:W-:Y:S01]  /*9ad0*/  @P1 SYNCS.ARRIVE.TRANS64.A1T0 RZ, [R6+URZ+0x68], RZ ;  /* 0x000068ff06ff19a7 */ /* 0x0001e2000810003f */
[----:B------:R-:W-:Y:S02]  /*9ae0*/  IADD3 R16, P1, R16, UR36, RZ ;  /* 0x0000002410107c10 */ /* 0x000fe4000ff3e0ff */
[----:B------:R-:W-:Y:S02]  /*9af0*/  LOP3.LUT R3, R3, R4, RZ, 0x3c, !PT ;  /* 0x0000000403037212 */ /* 0x000fe400078e3cff */
[----:B------:R-:W-:Y:S02]  /*9b00*/  IADD3.X R17, R17, UR42, RZ, P1, !PT ;  /* 0x0000002a11117c10 */ /* 0x000fe40008ffe4ff */
[----:B------:R-:W-:-:S02]  /*9b10*/  ISETP.GE.U32.AND P0, PT, R16, UR4, PT ;  /* 0x0000000410007c0c */ /* 0x000fc4000bf06070 */
[----:B0-----:R-:W-:Y:S02]  /*9b20*/  SHF.R.U32.HI R6, RZ, 0x2, R5 ;  /* 0x00000002ff067819 */ /* 0x001fe40000011605 */
[----:B------:R-:W-:Y:S02]  /*9b30*/  ISETP.GE.U32.AND.EX P0, PT, R17, UR5, PT, P0 ;  /* 0x0000000511007c0c */ /* 0x000fe4000bf06100 */
[----:B------:R-:W-:Y:S01]  /*9b40*/  @P2 LOP3.LUT R3, R3, 0x1, R6, 0x78, !PT ;  /* 0x0000000103032812 */ /* 0x000fe200078e7806 */
[----:B------:R-:W-:Y:S01]  /*9b50*/  IMAD R8, R6, -0x5, R7 ;  /* 0xfffffffb06087824 */ /* 0x000fe200078e0207 */
[----:B------:R-:W-:Y:S01]  /*9b60*/  PRMT R4, RZ, 0x7610, R4 ;  /* 0x00007610ff047816 */ /* 0x000fe20000000004 */
[----:B------:R-:W-:-:S08]  /*9b70*/  IMAD.MOV.U32 R7, RZ, RZ, -0x1 ;  /* 0xffffffffff077424 */ /* 0x000fd000078e00ff */
[----:B------:R-:W-:Y:S05]  /*9b80*/  @P0 BRA `(.L_x_238) ;  /* 0x0000000400500947 */ /* 0x000fea0003800000 */
[----:B------:R-:W0:Y:S01]  /*9b90*/  S2R R19, SR_CTAID.X ;  /* 0x0000000000137919 */ /* 0x000e220000002500 */
[----:B------:R-:W-:Y:S01]  /*9ba0*/  ULDC.64 UR4, c[0x0][0x628] ;  /* 0x00018a0000047ab9 */ /* 0x000fe20000000a00 */
[----:B------:R-:W1:Y:S01]  /*9bb0*/  LDC R20, c[0x0][0x144] ;  /* 0x00005100ff147b82 */ /* 0x000e620000000800 */
[----:B------:R-:W-:Y:S01]  /*9bc0*/  ISETP.NE.U32.AND P0, PT, RZ, UR4, PT ;  /* 0x00000004ff007c0c */ /* 0x000fe2000bf05070 */
[----:B------:R-:W2:Y:S01]  /*9bd0*/  S2R R14, SR_CTAID.Y ;  /* 0x00000000000e7919 */ /* 0x000ea20000002600 */
[----:B------:R-:W-:Y:S01]  /*9be0*/  ULDC UR7, c[0x0][0x630] ;  /* 0x00018c0000077ab9 */ /* 0x000fe20000000800 */
[----:B------:R-:W-:Y:S01]  /*9bf0*/  ULDC UR8, c[0x0][0x150] ;  /* 0x0000540000087ab9 */ /* 0x000fe20000000800 */
[----:B------:R-:W-:Y:S01]  /*9c00*/  ISETP.NE.AND.EX P0, PT, RZ, UR5, PT, P0 ;  /* 0x00000005ff007c0c */ /* 0x000fe2000bf05300 */
[----:B------:R-:W-:Y:S02]  /*9c10*/  IMAD.MOV.U32 R4, RZ, RZ, R16 ;  /* 0x000000ffff047224 */ /* 0x000fe400078e0010 */
[----:B------:R-:W-:Y:S01]  /*9c20*/  IMAD.MOV.U32 R5, RZ, RZ, R17 ;  /* 0x000000ffff057224 */ /* 0x000fe200078e0011 */
[----:B0-----:R-:W-:-:S09]  /*9c30*/  I2FP.F32.U32 R21, R19 ;  /* 0x0000001300157245 */ /* 0x001fd20000201000 */
[----:B------:R-:W-:Y:S05]  /*9c40*/  @!P0 BRA `(.L_x_239) ;  /* 0x0000000000288947 */ /* 0x000fea0003800000 */
[----:B------:R-:W-:Y:S02]  /*9c50*/  ULDC UR6, c[0x0][0x634] ;  /* 0x00018d0000067ab9 */ /* 0x000fe40000000800 */
[----:B------:R-:W-:-:S05]  /*9c60*/  IADD3 R5, P0, R16, UR6, RZ ;  /* 0x0000000610057c10 */ /* 0x000fca000ff1e0ff */
[----:B------:R-:W-:-:S04]  /*9c70*/  IMAD.X R15, RZ, RZ, R17, P0 ;  /* 0x000000ffff0f7224 */ /* 0x000fc800000e0611 */
[----:B------:R-:W-:-:S04]  /*9c80*/  IMAD.WIDE.U32 R6, R15, UR4, RZ ;  /* 0x000000040f067c25 */ /* 0x000fc8000f8e00ff */
[----:B------:R-:W-:-:S04]  /*9c90*/  IMAD.WIDE.U32 R6, P0, R5, UR5, R6 ;  /* 0x0000000505067c25 */ /* 0x000fc8000f800006 */
[----:B------:R-:W-:-:S04]  /*9ca0*/  IMAD.WIDE.U32 R4, R5, UR4, RZ ;  /* 0x0000000405047c25 */ /* 0x000fc8000f8e00ff */
[----:B------:R-:W-:Y:S01]  /*9cb0*/  IMAD.MOV.U32 R4, RZ, RZ, R7 ;  /* 0x000000ffff047224 */ /* 0x000fe200078e0007 */
[----:B------:R-:W-:Y:S01]  /*9cc0*/  IADD3 RZ, P1, R5, R6, RZ ;  /* 0x0000000605ff7210 */ /* 0x000fe20007f3e0ff */
[----:B------:R-:W-:-:S04]  /*9cd0*/  IMAD.X R5, RZ, RZ, RZ, P0 ;  /* 0x000000ffff057224 */ /* 0x000fc800000e06ff */
[----:B------:R-:W-:-:S08]  /*9ce0*/  IMAD.WIDE.U32.X R4, R15, UR5, R4, P1 ;  /* 0x000000050f047c25 */ /* 0x000fd000088e0404 */
.L_x_239:
[----:B------:R-:W-:Y:S01]  /*9cf0*/  FMUL R21, R21, UR8 ;  /* 0x0000000815157c20 */ /* 0x000fe20008400000 */
[--C-:B------:R-:W-:Y:S01]  /*9d00*/  SHF.R.U64 R15, R4, UR7, R5.reuse ;  /* 0x00000007040f7c19 */ /* 0x100fe20008001205 */
[----:B------:R-:W-:Y:S01]  /*9d10*/  ULDC.64 UR4, c[0x0][0x620] ;  /* 0x0001880000047ab9 */ /* 0x000fe20000000a00 */
[----:B------:R-:W-:Y:S01]  /*9d20*/  SHF.R.U32.HI R4, RZ, UR7, R5 ;  /* 0x00000007ff047c19 */ /* 0x000fe20008011605 */
[----:B------:R-:W-:Y:S01]  /*9d30*/  ULDC.64 UR6, c[0x0][0x640] ;  /* 0x0001900000067ab9 */ /* 0x000fe20000000a00 */
[----:B------:R-:W-:Y:S01]  /*9d40*/  IADD3 R5, P0, RZ, -R15, RZ ;  /* 0x8000000fff057210 */ /* 0x000fe20007f1e0ff */
[----:B------:R-:W0:Y:S04]  /*9d50*/  F2I.U32.TRUNC.NTZ R21, R21 ;  /* 0x0000001500157305 */ /* 0x000e28000020f000 */
[----:B------:R-:W-:Y:S01]  /*9d60*/  IMAD.X R4, RZ, RZ, ~R4, P0 ;  /* 0x000000ffff047224 */ /* 0x000fe200000e0e04 */
[----:B------:R-:W-:-:S03]  /*9d70*/  ISETP.NE.U32.AND P0, PT, RZ, UR6, PT ;  /* 0x00000006ff007c0c */ /* 0x000fc6000bf05070 */
[----:B------:R-:W-:Y:S01]  /*9d80*/  IMAD R4, R4, UR4, RZ ;  /* 0x0000000404047c24 */ /* 0x000fe2000f8e02ff */
[----:B------:R-:W-:-:S03]  /*9d90*/  ISETP.NE.AND.EX P0, PT, RZ, UR7, PT, P0 ;  /* 0x00000007ff007c0c */ /* 0x000fc6000bf05300 */
[C---:B------:R-:W-:Y:S01]  /*9da0*/  IMAD R7, R5.reuse, UR5, R4 ;  /* 0x0000000505077c24 */ /* 0x040fe2000f8e0204 */
[----:B------:R-:W-:Y:S01]  /*9db0*/  ULDC UR5, c[0x0][0x154] ;  /* 0x0000550000057ab9 */ /* 0x000fe20000000800 */
[----:B------:R-:W-:Y:S01]  /*9dc0*/  IMAD.WIDE.U32 R4, R5, UR4, R16 ;  /* 0x0000000405047c25 */ /* 0x000fe2000f8e0010 */
[----:B0-----:R-:W-:Y:S01]  /*9dd0*/  IADD3 R6, -R21, RZ, RZ ;  /* 0x000000ff15067210 */ /* 0x001fe20007ffe1ff */
[----:B------:R-:W-:Y:S01]  /*9de0*/  ULDC UR4, c[0x0][0x618] ;  /* 0x0001860000047ab9 */ /* 0x000fe20000000800 */
[----:B------:R-:W0:Y:S01]  /*9df0*/  LDC R21, c[0x0][0x148] ;  /* 0x00005200ff157b82 */ /* 0x000e220000000800 */
[----:B------:R-:W-:Y:S02]  /*9e00*/  IMAD.IADD R5, R5, 0x1, R7 ;  /* 0x0000000105057824 */ /* 0x000fe400078e0207 */
[----:B-1----:R-:W-:Y:S01]  /*9e10*/  IMAD R19, R20, R6, R19 ;  /* 0x0000000614137224 */ /* 0x002fe200078e0213 */
[----:B--2---:R-:W-:Y:S02]  /*9e20*/  I2FP.F32.U32 R6, R14 ;  /* 0x0000000e00067245 */ /* 0x004fe40000201000 */
[----:B------:R-:W-:-:S02]  /*9e30*/  SHF.R.U64 R20, R4, UR4, R5 ;  /* 0x0000000404147c19 */ /* 0x000fc40008001205 */
[----:B------:R-:W-:Y:S01]  /*9e40*/  SHF.R.U32.HI R5, RZ, UR4, R5 ;  /* 0x00000004ff057c19 */ /* 0x000fe20008011605 */
[----:B------:R-:W-:Y:S01]  /*9e50*/  FMUL R6, R6, UR5 ;  /* 0x0000000506067c20 */ /* 0x000fe20008400000 */
[----:B------:R-:W-:Y:S02]  /*9e60*/  ULDC UR4, c[0x0][0x608] ;  /* 0x0001820000047ab9 */ /* 0x000fe40000000800 */
[--C-:B------:R-:W-:Y:S01]  /*9e70*/  SHF.R.U64 R23, R20, UR4, R5.reuse ;  /* 0x0000000414177c19 */ /* 0x100fe20008001205 */
[----:B------:R1:W2:Y:S01]  /*9e80*/  F2I.U32.TRUNC.NTZ R24, R6 ;  /* 0x0000000600187305 */ /* 0x0002a2000020f000 */
[----:B------:R-:W-:Y:S01]  /*9e90*/  SHF.R.U32.HI R4, RZ, UR4, R5 ;  /* 0x00000004ff047c19 */ /* 0x000fe20008011605 */
[----:B------:R-:W-:-:S03]  /*9ea0*/  ULDC UR4, c[0x0][0x658] ;  /* 0x0001960000047ab9 */ /* 0x000fc60000000800 */
[--C-:B------:R-:W-:Y:S02]  /*9eb0*/  SHF.R.U64 R22, R23, UR4, R4.reuse ;  /* 0x0000000417167c19 */ /* 0x100fe40008001204 */
[----:B------:R-:W-:-:S03]  /*9ec0*/  SHF.R.U32.HI R25, RZ, UR4, R4 ;  /* 0x00000004ff197c19 */ /* 0x000fc60008011604 */
[----:B------:R-:W-:Y:S02]  /*9ed0*/  IMAD.MOV.U32 R4, RZ, RZ, R22 ;  /* 0x000000ffff047224 */ /* 0x000fe400078e0016 */
[----:B------:R-:W-:Y:S01]  /*9ee0*/  IMAD.MOV.U32 R5, RZ, RZ, R25 ;  /* 0x000000ffff057224 */ /* 0x000fe200078e0019 */
[----:B-1----:R-:W-:Y:S06]  /*9ef0*/  @!P0 BRA `(.L_x_240) ;  /* 0x0000000000288947 */ /* 0x002fec0003800000 */
        /* <DEDUP_REMOVED lines=10> */
.L_x_240:
[----:B------:R-:W-:Y:S01]  /*9fa0*/  ISETP.NE.AND P0, PT, R2, 0x1, PT ;  /* 0x000000010200780c */ /* 0x000fe20003f05270 */
[----:B------:R-:W-:Y:S01]  /*9fb0*/  ULDC UR4, c[0x0][0x648] ;  /* 0x0001920000047ab9 */ /* 0x000fe20000000800 */
[----:B------:R-:W-:Y:S01]  /*9fc0*/  LOP3.LUT R23, R23, UR16, RZ, 0xc0, !PT ;  /* 0x0000001017177c12 */ /* 0x000fe2000f8ec0ff */
[----:B--2---:R-:W-:Y:S01]  /*9fd0*/  IMAD.MOV R24, RZ, RZ, -R24 ;  /* 0x000000ffff187224 */ /* 0x004fe200078e0a18 */
[----:B------:R-:W-:Y:S01]  /*9fe0*/  SHF.R.U64 R4, R4, UR4, R5 ;  /* 0x0000000404047c19 */ /* 0x000fe20008001205 */
[----:B------:R-:W-:Y:S01]  /*9ff0*/  ULDC UR4, c[0x0][0x638] ;  /* 0x00018e0000047ab9 */ /* 0x000fe20000000800 */
[----:B------:R-:W-:Y:S01]  /*a000*/  LOP3.LUT R7, R20, UR15, RZ, 0xc0, !PT ;  /* 0x0000000f14077c12 */ /* 0x000fe2000f8ec0ff */
[----:B------:R-:W-:Y:S01]  /*a010*/  ULDC UR5, c[0x0][0x610] ;  /* 0x0001840000057ab9 */ /* 0x000fe20000000800 */
[C---:B------:R-:W-:Y:S01]  /*a020*/  IADD3 R5, -R4.reuse, RZ, RZ ;  /* 0x000000ff04057210 */ /* 0x040fe20007ffe1ff */
[----:B------:R-:W-:-:S04]  /*a030*/  IMAD R4, R4, UR17, R23 ;  /* 0x0000001104047c24 */ /* 0x000fc8000f8e0217 */
[----:B0-----:R-:W-:Y:S02]  /*a040*/  @P0 IMAD R19, R21, R24, R14 ;  /* 0x0000001815130224 */ /* 0x001fe400078e020e */
[----:B------:R-:W-:Y:S01]  /*a050*/  IMAD R22, R5, UR4, R22 ;  /* 0x0000000405167c24 */ /* 0x000fe2000f8e0216 */
[----:B------:R-:W-:Y:S01]  /*a060*/  ULDC UR4, c[0x0][0x600] ;  /* 0x0001800000047ab9 */ /* 0x000fe20000000800 */
[----:B------:R-:W-:Y:S02]  /*a070*/  IMAD R20, R4, UR5, R19 ;  /* 0x0000000504147c24 */ /* 0x000fe4000f8e0213 */
[----:B------:R-:W-:Y:S02]  /*a080*/  IMAD R5, R22, UR4, R7 ;  /* 0x0000000416057c24 */ /* 0x000fe4000f8e0207 */
[----:B------:R-:W-:Y:S02]  /*a090*/  IMAD.MOV.U32 R4, RZ, RZ, 0x1 ;  /* 0x00000001ff047424 */ /* 0x000fe400078e00ff */
[----:B------:R-:W-:Y:S01]  /*a0a0*/  IMAD.MOV.U32 R7, RZ, RZ, R15 ;  /* 0x000000ffff077224 */ /* 0x000fe200078e000f */
[----:B------:R-:W-:-:S02]  /*a0b0*/  SEL R19, R5, R20, !P0 ;  /* 0x0000001405137207 */ /* 0x000fc40004000000 */
[----:B------:R-:W-:-:S07]  /*a0c0*/  SEL R20, R20, R5, !P0 ;  /* 0x0000000514147207 */ /* 0x000fce0004000000 */
.L_x_238:
[----:B------:R-:W-:Y:S05]  /*a0d0*/  BSYNC B1 ;  /* 0x0000000000017941 */ /* 0x000fea0003800000 */
.L_x_237:
[----:B------:R-:W-:-:S13]  /*a0e0*/  LOP3.LUT P0, RZ, R4, 0xff, RZ, 0xc0, !PT ;  /* 0x000000ff04ff7812 */ /* 0x000fda000780c0ff */
[----:B------:R-:W-:Y:S05]  /*a0f0*/  @P0 BRA `(.L_x_241) ;  /* 0xfffffff4003c0947 */ /* 0x000fea000383ffff */
[----:B------:R-:W-:Y:S05]  /*a100*/  BSYNC B0 ;  /* 0x0000000000007941 */ /* 0x000fea0003800000 */
.L_x_230:
[----:B------:R-:W-:-:S03]  /*a110*/  UMOV UR4, 0xffffffff ;  /* 0xffffffff00047882 */ /* 0x000fc60000000000 */
[----:B------:R-:W-:Y:S05]  /*a120*/  BRA.DIV UR4, `(.L_x_242) ;  /* 0x0000000604387947 */ /* 0x000fea000b800000 */
[----:B------:R-:W-:-:S13]  /*a130*/  ELECT P6, URZ, PT ;  /* 0x00000000003f782f */ /* 0x000fda00038c0000 */
.L_x_257:
[----:B------:R-:W-:Y:S04]  /*a140*/  BSSY B0, `(.L_x_243) ;  /* 0x0000034000007945 */ /* 0x000fe80003800000 */
[----:B------:R-:W-:Y:S05]  /*a150*/  @!P6 BRA `(.L_x_244) ;  /* 0x0000000000c8e947 */ /* 0x000fea0003800000 */
[----:B------:R-:W-:-:S04]  /*a160*/  LOP3.LUT R18, R18, 0x2, RZ, 0xfc, !PT ;  /* 0x0000000212127812 */ /* 0x000fc800078efcff */
[----:B------:R-:W-:-:S13]  /*a170*/  ISETP.NE.AND P0, PT, R18, 0x3, PT ;  /* 0x000000031200780c */ /* 0x000fda0003f05270 */
[----:B------:R-:W-:Y:S05]  /*a180*/  @!P0 BRA `(.L_x_245) ;  /* 0x0000000000048947 */ /* 0x000fea0003800000 */
[----:B------:R-:W-:Y:S01]  /*a190*/  BPT.TRAP 0x1 ;  /* 0x000000040000795c */ /* 0x000fe20000300000 */
.L_x_245:
[----:B------:R-:W0:Y:S01]  /*a1a0*/  S2R R5, SR_CgaCtaId ;  /* 0x0000000000057919 */ /* 0x000e220000008800 */
[----:B------:R-:W-:Y:S02]  /*a1b0*/  MOV R0, 0x400 ;  /* 0x0000040000007802 */ /* 0x000fe40000000f00 */
[----:B------:R-:W-:Y:S02]  /*a1c0*/  SHF.L.U32 R2, R3, 0x1f, RZ ;  /* 0x0000001f03027819 */ /* 0x000fe400000006ff */
[----:B0-----:R-:W-:-:S05]  /*a1d0*/  LEA R5, R5, R0, 0x18 ;  /* 0x0000000005057211 */ /* 0x001fca00078ec0ff */
[----:B------:R-:W-:-:S04]  /*a1e0*/  VIADD R5, R5, 0x28 ;  /* 0x0000002805057836 */ /* 0x000fc80000000000 */
[C---:B------:R-:W-:Y:S02]  /*a1f0*/  IMAD R7, R8.reuse, 0x8, R5 ;  /* 0x0000000808077824 */ /* 0x040fe400078e0205 */
[----:B------:R-:W-:Y:S02]  /*a200*/  VIADD R8, R8, 0x1 ;  /* 0x0000000108087836 */ /* 0x000fe40000000000 */
[----:B------:R-:W0:Y:S03]  /*a210*/  SYNCS.PHASECHK.TRANS64.TRYWAIT P0, [R7+URZ], R2 ;  /* 0x00000002070075a7 */ /* 0x000e26000800017f */
[----:B------:R-:W-:-:S04]  /*a220*/  ISETP.NE.AND P1, PT, R8, 0x5, PT ;  /* 0x000000050800780c */ /* 0x000fc80003f25270 */
[----:B------:R-:W-:Y:S02]  /*a230*/  SEL R0, RZ, 0x1, P1 ;  /* 0x00000001ff007807 */ /* 0x000fe40000800000 */
[----:B------:R-:W-:Y:S02]  /*a240*/  SEL R8, R8, RZ, P1 ;  /* 0x000000ff08087207 */ /* 0x000fe40000800000 */
[----:B------:R-:W-:-:S03]  /*a250*/  LOP3.LUT R9, R3, R0, RZ, 0x3c, !PT ;  /* 0x0000000003097212 */ /* 0x000fc600078e3cff */
[----:B------:R-:W-:Y:S01]  /*a260*/  IMAD R6, R8, 0x8, R5 ;  /* 0x0000000808067824 */ /* 0x000fe200078e0205 */
[----:B------:R-:W-:Y:S01]  /*a270*/  SHF.L.U32 R3, R9, 0x1f, RZ ;  /* 0x0000001f09037819 */ /* 0x000fe200000006ff */
[----:B0-----:R-:W-:Y:S06]  /*a280*/  @!P0 BRA `(.L_x_246) ;  /* 0x0000000400008947 */ /* 0x001fec0003800000 */
.L_x_258:
[----:B------:R-:W1:Y:S01]  /*a290*/  SYNCS.PHASECHK.TRANS64.TRYWAIT P0, [R6+URZ], R3 ;  /* 0x00000003060075a7 */ /* 0x000e62000800017f */
[----:B------:R-:W-:-:S05]  /*a2a0*/  VIADD R0, R8, 0x1 ;  /* 0x0000000108007836 */ /* 0x000fca0000000000 */
[----:B------:R-:W-:-:S04]  /*a2b0*/  ISETP.NE.AND P1, PT, R0, 0x5, PT ;  /* 0x000000050000780c */ /* 0x000fc80003f25270 */
[----:B0-----:R-:W-:Y:S02]  /*a2c0*/  SEL R2, RZ, 0x1, P1 ;  /* 0x00000001ff027807 */ /* 0x001fe40000800000 */
[----:B------:R-:W-:Y:S02]  /*a2d0*/  SEL R0, R0, RZ, P1 ;  /* 0x000000ff00007207 */ /* 0x000fe40000800000 */
[----:B------:R-:W-:Y:S02]  /*a2e0*/  LOP3.LUT R9, R9, R2, RZ, 0x3c, !PT ;  /* 0x0000000209097212 */ /* 0x000fe400078e3cff */
[----:B------:R-:W-:Y:S02]  /*a2f0*/  LEA R7, R0, R5, 0x3 ;  /* 0x0000000500077211 */ /* 0x000fe400078e18ff */
[----:B------:R-:W-:Y:S01]  /*a300*/  SHF.L.U32 R4, R9, 0x1f, RZ ;  /* 0x0000001f09047819 */ /* 0x000fe200000006ff */
[----:B-1----:R-:W-:Y:S06]  /*a310*/  @!P0 BRA `(.L_x_247) ;  /* 0x0000000000f08947 */ /* 0x002fec0003800000 */
.L_x_259:
[----:B------:R-:W1:Y:S01]  /*a320*/  SYNCS.PHASECHK.TRANS64.TRYWAIT P0, [R7+URZ], R4 ;  /* 0x00000004070075a7 */ /* 0x000e62000800017f */
[----:B------:R-:W-:-:S05]  /*a330*/  VIADD R0, R0, 0x1 ;  /* 0x0000000100007836 */ /* 0x000fca0000000000 */
[----:B------:R-:W-:-:S04]  /*a340*/  ISETP.NE.AND P1, PT, R0, 0x5, PT ;  /* 0x000000050000780c */ /* 0x000fc80003f25270 */
[----:B------:R-:W-:Y:S02]  /*a350*/  SEL R2, RZ, 0x1, P1 ;  /* 0x00000001ff027807 */ /* 0x000fe40000800000 */
[----:B------:R-:W-:Y:S02]  /*a360*/  SEL R0, R0, RZ, P1 ;  /* 0x000000ff00007207 */ /* 0x000fe40000800000 */
[----:B------:R-:W-:-:S03]  /*a370*/  LOP3.LUT R9, R9, R2, RZ, 0x3c, !PT ;  /* 0x0000000209097212 */ /* 0x000fc600078e3cff */
[----:B0-----:R-:W-:Y:S01]  /*a380*/  IMAD R6, R0, 0x8, R5 ;  /* 0x0000000800067824 */ /* 0x001fe200078e0205 */
[----:B------:R-:W-:Y:S01]  /*a390*/  SHF.L.U32 R3, R9, 0x1f, RZ ;  /* 0x0000001f09037819 */ /* 0x000fe200000006ff */
[----:B-1----:R-:W-:Y:S06]  /*a3a0*/  @!P0 BRA `(.L_x_248) ;  /* 0x0000000000e08947 */ /* 0x002fec0003800000 */
.L_x_260:
[----:B------:R-:W1:Y:S01]  /*a3b0*/  SYNCS.PHASECHK.TRANS64.TRYWAIT P0, [R6+URZ], R3 ;  /* 0x00000003060075a7 */ /* 0x000e62000800017f */
[----:B------:R-:W-:-:S05]  /*a3c0*/  VIADD R0, R0, 0x1 ;  /* 0x0000000100007836 */ /* 0x000fca0000000000 */
[----:B------:R-:W-:-:S04]  /*a3d0*/  ISETP.NE.AND P1, PT, R0, 0x5, PT ;  /* 0x000000050000780c */ /* 0x000fc80003f25270 */
[----:B------:R-:W-:Y:S02]  /*a3e0*/  SEL R2, RZ, 0x1, P1 ;  /* 0x00000001ff027807 */ /* 0x000fe40000800000 */
[----:B------:R-:W-:Y:S02]  /*a3f0*/  SEL R0, R0, RZ, P1 ;  /* 0x000000ff00007207 */ /* 0x000fe40000800000 */
[----:B------:R-:W-:Y:S01]  /*a400*/  LOP3.LUT R2, R9, R2, RZ, 0x3c, !PT ;  /* 0x0000000209027212 */ /* 0x000fe200078e3cff */
[----:B-1----:R-:W-:Y:S06]  /*a410*/  @!P0 BRA `(.L_x_249) ;  /* 0x0000000000d88947 */ /* 0x002fec0003800000 */
.L_x_261:
[----:B------:R-:W-:Y:S01]  /*a420*/  IMAD R5, R0, 0x8, R5 ;  /* 0x0000000800057824 */ /* 0x000fe200078e0205 */
[----:B------:R-:W-:-:S07]  /*a430*/  SHF.L.U32 R0, R2, 0x1f, RZ ;  /* 0x0000001f02007819 */ /* 0x000fce00000006ff */
.L_x_250:
[----:B--2---:R2:W3:Y:S02]  /*a440*/  SYNCS.PHASECHK.TRANS64.TRYWAIT P0, [R5+URZ], R0 ;  /* 0x00000000050075a7 */ /* 0x0044e4000800017f */
[----:B---3--:R-:W-:Y:S05]  /*a450*/  @!P0 NANOSLEEP.SYNCS 0x989680 ;  /* 0x009896800000895d */ /* 0x008fea0003900000 */
[----:B------:R-:W3:Y:S02]  /*a460*/  @!P0 SYNCS.PHASECHK.TRANS64 P0, [R5+URZ], R0 ;  /* 0x00000000050085a7 */ /* 0x000ee4000800007f */
[----:B---3--:R-:W-:Y:S05]  /*a470*/  @!P0 BRA `(.L_x_250) ;  /* 0xfffffffc00f08947 */ /* 0x008fea000383ffff */
.L_x_244:
[----:B------:R-:W-:Y:S05]  /*a480*/  BSYNC B0 ;  /* 0x0000000000007941 */ /* 0x000fea0003800000 */
.L_x_243:
[----:B------:R-:W-:Y:S05]  /*a490*/  EXIT ;  /* 0x000000000000794d */ /* 0x000fea0003800000 */
.L_x_21:
[----:B-1----:R1:W2:Y:S02]  /*a4a0*/  SYNCS.PHASECHK.TRANS64.TRYWAIT P1, [R3+URZ], R0 ;  /* 0x00000000030075a7 */ /* 0x0022a4000802017f */
[----:B--2---:R-:W-:Y:S05]  /*a4b0*/  @!P1 NANOSLEEP.SYNCS 0x989680 ;  /* 0x009896800000995d */ /* 0x004fea0003900000 */
[----:B------:R-:W2:Y:S02]  /*a4c0*/  @!P1 SYNCS.PHASECHK.TRANS64 P1, [R3+URZ], R0 ;  /* 0x00000000030095a7 */ /* 0x000ea4000802007f */
[----:B--2---:R-:W-:Y:S05]  /*a4d0*/  @!P1 BRA `(.L_x_21) ;  /* 0xfffffffc00f09947 */ /* 0x004fea000383ffff */
[----:B------:R-:W-:Y:S05]  /*a4e0*/  BRA `(.L_x_20) ;  /* 0xffffff7000bc7947 */ /* 0x000fea000383ffff */
.L_x_26:
[----:B-1----:R1:W2:Y:S02]  /*a4f0*/  SYNCS.PHASECHK.TRANS64.TRYWAIT P1, [R5+URZ], R4 ;  /* 0x00000004050075a7 */ /* 0x0022a4000802017f */
[----:B--2---:R-:W-:Y:S05]  /*a500*/  @!P1 NANOSLEEP.SYNCS 0x989680 ;  /* 0x009896800000995d */ /* 0x004fea0003900000 */
[----:B------:R-:W2:Y:S02]  /*a510*/  @!P1 SYNCS.PHASECHK.TRANS64 P1, [R5+URZ], R4 ;  /* 0x00000004050095a7 */ /* 0x000ea4000802007f */
[----:B--2---:R-:W-:Y:S05]  /*a520*/  @!P1 BRA `(.L_x_26) ;  /* 0xfffffffc00f09947 */ /* 0x004fea000383ffff */
[----:B------:R-:W-:Y:S05]  /*a530*/  BRA `(.L_x_25) ;  /* 0xffffff7400e87947 */ /* 0x000fea000383ffff */
.L_x_231:
[----:B------:R-:W-:Y:S01]  /*a540*/  BSSY B1, `(.L_x_251) ;  /* 0x0000006000017945 */ /* 0x000fe20003800000 */
[----:B------:R-:W-:-:S07]  /*a550*/  IMAD.MOV.U32 R15, RZ, RZ, -0x1 ;  /* 0xffffffffff0f7424 */ /* 0x000fce00078e00ff */
[----:B------:R-:W-:Y:S05]  /*a560*/  WARPSYNC.COLLECTIVE R15, `(.L_x_252) ;  /* 0x000000000f0c7348 */ /* 0x000fea0003c00000 */
[----:B------:R-:W-:Y:S02]  /*a570*/  ELECT P6, UR62, PT ;  /* 0x00000000003e782f */ /* 0x000fe400038c0000 */
[----:B------:R-:W-:Y:S01]  /*a580*/  MOV R14, UR62 ;  /* 0x0000003e000e7c02 */ /* 0x000fe20008000f00 */
[----:B------:R-:W-:Y:S10]  /*a590*/  ENDCOLLECTIVE ;  /* 0x000000000000791b */ /* 0x000ff40003800000 */
.L_x_252:
[----:B------:R-:W-:Y:S05]  /*a5a0*/  BSYNC B1 ;  /* 0x0000000000017941 */ /* 0x000fea0003800000 */
.L_x_251:
[----:B------:R-:W-:Y:S05]  /*a5b0*/  BRA `(.L_x_253) ;  /* 0xfffffff000187947 */ /* 0x000fea000383ffff */
.L_x_234:
[----:B0-----:R0:W1:Y:S02]  /*a5c0*/  SYNCS.PHASECHK.TRANS64.TRYWAIT P0, [R21+URZ+0x28], R6 ;  /* 0x00002806150075a7 */ /* 0x001064000800017f */
[----:B-1----:R-:W-:Y:S05]  /*a5d0*/  @!P0 NANOSLEEP.SYNCS 0x989680 ;  /* 0x009896800000895d */ /* 0x002fea0003900000 */
[----:B------:R-:W1:Y:S02]  /*a5e0*/  @!P0 SYNCS.PHASECHK.TRANS64 P0, [R21+URZ+0x28], R6 ;  /* 0x00002806150085a7 */ /* 0x000e64000800007f */
[----:B-1----:R-:W-:Y:S05]  /*a5f0*/  @!P0 BRA `(.L_x_234) ;  /* 0xfffffffc00f08947 */ /* 0x002fea000383ffff */
[----:B------:R-:W-:Y:S05]  /*a600*/  BRA `(.L_x_254) ;  /* 0xfffffff000547947 */ /* 0x000fea000383ffff */
.L_x_242:
[----:B------:R-:W-:Y:S01]  /*a610*/  BSSY B0, `(.L_x_255) ;  /* 0x0000006000007945 */ /* 0x000fe20003800000 */
[----:B------:R-:W-:-:S07]  /*a620*/  IMAD.MOV.U32 R15, RZ, RZ, -0x1 ;  /* 0xffffffffff0f7424 */ /* 0x000fce00078e00ff */
[----:B------:R-:W-:Y:S05]  /*a630*/  WARPSYNC.COLLECTIVE R15, `(.L_x_256) ;  /* 0x000000000f0c7348 */ /* 0x000fea0003c00000 */
[----:B------:R-:W-:Y:S02]  /*a640*/  ELECT P6, UR62, PT ;  /* 0x00000000003e782f */ /* 0x000fe400038c0000 */
[----:B------:R-:W-:Y:S01]  /*a650*/  MOV R14, UR62 ;  /* 0x0000003e000e7c02 */ /* 0x000fe20008000f00 */
[----:B------:R-:W-:Y:S10]  /*a660*/  ENDCOLLECTIVE ;  /* 0x000000000000791b */ /* 0x000ff40003800000 */
.L_x_256:
[----:B------:R-:W-:Y:S05]  /*a670*/  BSYNC B0 ;  /* 0x0000000000007941 */ /* 0x000fea0003800000 */
.L_x_255:
[----:B------:R-:W-:Y:S05]  /*a680*/  BRA `(.L_x_257) ;  /* 0xfffffff800ac7947 */ /* 0x000fea000383ffff */
.L_x_246:
[----:B0-----:R0:W1:Y:S02]  /*a690*/  SYNCS.PHASECHK.TRANS64.TRYWAIT P0, [R7+URZ], R2 ;  /* 0x00000002070075a7 */ /* 0x001064000800017f */
[----:B-1----:R-:W-:Y:S05]  /*a6a0*/  @!P0 NANOSLEEP.SYNCS 0x989680 ;  /* 0x009896800000895d */ /* 0x002fea0003900000 */
[----:B------:R-:W1:Y:S02]  /*a6b0*/  @!P0 SYNCS.PHASECHK.TRANS64 P0, [R7+URZ], R2 ;  /* 0x00000002070085a7 */ /* 0x000e64000800007f */
[----:B-1----:R-:W-:Y:S05]  /*a6c0*/  @!P0 BRA `(.L_x_246) ;  /* 0xfffffffc00f08947 */ /* 0x002fea000383ffff */
[----:B------:R-:W-:Y:S05]  /*a6d0*/  BRA `(.L_x_258) ;  /* 0xfffffff800ec7947 */ /* 0x000fea000383ffff */
.L_x_247:
[----:B0-----:R0:W1:Y:S02]  /*a6e0*/  SYNCS.PHASECHK.TRANS64.TRYWAIT P0, [R6+URZ], R3 ;  /* 0x00000003060075a7 */ /* 0x001064000800017f */
[----:B-1----:R-:W-:Y:S05]  /*a6f0*/  @!P0 NANOSLEEP.SYNCS 0x989680 ;  /* 0x009896800000895d */ /* 0x002fea0003900000 */
[----:B------:R-:W1:Y:S02]  /*a700*/  @!P0 SYNCS.PHASECHK.TRANS64 P0, [R6+URZ], R3 ;  /* 0x00000003060085a7 */ /* 0x000e64000800007f */
[----:B-1----:R-:W-:Y:S05]  /*a710*/  @!P0 BRA `(.L_x_247) ;  /* 0xfffffffc00f08947 */ /* 0x002fea000383ffff */
[----:B------:R-:W-:Y:S05]  /*a720*/  BRA `(.L_x_259) ;  /* 0xfffffff800fc7947 */ /* 0x000fea000383ffff */
.L_x_248:
[----:B0-----:R0:W1:Y:S02]  /*a730*/  SYNCS.PHASECHK.TRANS64.TRYWAIT P0, [R7+URZ], R4 ;  /* 0x00000004070075a7 */ /* 0x001064000800017f */
[----:B-1----:R-:W-:Y:S05]  /*a740*/  @!P0 NANOSLEEP.SYNCS 0x989680 ;  /* 0x009896800000895d */ /* 0x002fea0003900000 */
[----:B------:R-:W1:Y:S02]  /*a750*/  @!P0 SYNCS.PHASECHK.TRANS64 P0, [R7+URZ], R4 ;  /* 0x00000004070085a7 */ /* 0x000e64000800007f */
[----:B-1----:R-:W-:Y:S05]  /*a760*/  @!P0 BRA `(.L_x_248) ;  /* 0xfffffffc00f08947 */ /* 0x002fea000383ffff */
[----:B------:R-:W-:Y:S05]  /*a770*/  BRA `(.L_x_260) ;  /* 0xfffffffc000c7947 */ /* 0x000fea000383ffff */
.L_x_249:
[----:B-1----:R1:W2:Y:S02]  /*a780*/  SYNCS.PHASECHK.TRANS64.TRYWAIT P0, [R6+URZ], R3 ;  /* 0x00000003060075a7 */ /* 0x0022a4000800017f */
[----:B--2---:R-:W-:Y:S05]  /*a790*/  @!P0 NANOSLEEP.SYNCS 0x989680 ;  /* 0x009896800000895d */ /* 0x004fea0003900000 */
[----:B------:R-:W2:Y:S02]  /*a7a0*/  @!P0 SYNCS.PHASECHK.TRANS64 P0, [R6+URZ], R3 ;  /* 0x00000003060085a7 */ /* 0x000ea4000800007f */
[----:B--2---:R-:W-:Y:S05]  /*a7b0*/  @!P0 BRA `(.L_x_249) ;  /* 0xfffffffc00f08947 */ /* 0x004fea000383ffff */
[----:B------:R-:W-:Y:S05]  /*a7c0*/  BRA `(.L_x_261) ;  /* 0xfffffffc00147947 */ /* 0x000fea000383ffff */
.L_x_262:
[----:B------:R-:W-:-:S00]  /*a7d0*/  BRA `(.L_x_262) ;  /* 0xfffffffc00fc7947 */ /* 0x000fc0000383ffff */
[----:B------:R-:W-:-:S00]  /*a7e0*/  NOP ;  /* 0x0000000000007918 */ /* 0x000fc00000000000 */
        /* <DEDUP_REMOVED lines=9> */
.L_x_263:


//--------------------- .nv.global.init           --------------------------
	.section	.nv.global.init,"aw",@progbits
.nv.global.init:
	.type		$str$22,@object
	.size		$str$22,($str$23 - $str$22)
$str$22:
        /*0000*/ 	.byte	0x6b, 0x5f, 0x74, 0x69, 0x6c, 0x65, 0x5f, 0x63, 0x6f, 0x75, 0x6e, 0x74, 0x20, 0x3e, 0x3d, 0x20
        /*0010*/ 	.byte	0x31, 0x00
	.type		$str$23,@object
	.size		$str$23,(__unnamed_1 - $str$23)
$str$23:
        /*0012*/ 	.byte	0x2f, 0x74, 0x6d, 0x70, 0x2f, 0x63, 0x75, 0x74, 0x6c, 0x61, 0x73, 0x73, 0x5f, 0x73, 0x77, 0x65
        /*0022*/ 	.byte	0x65, 0x70, 0x5f, 0x73, 0x72, 0x63, 0x2f, 0x69, 0x6e, 0x63, 0x6c, 0x75, 0x64, 0x65, 0x2f, 0x63
        /*0032*/ 	.byte	0x75, 0x74, 0x6c, 0x61, 0x73, 0x73, 0x2f, 0x67, 0x65, 0x6d, 0x6d, 0x2f, 0x63, 0x6f, 0x6c, 0x6c
        /*0042*/ 	.byte	0x65, 0x63, 0x74, 0x69, 0x76, 0x65, 0x2f, 0x73, 0x6d, 0x39, 0x30, 0x5f, 0x6d, 0x6d, 0x61, 0x5f
        /*0052*/ 	.byte	0x74, 0x6d, 0x61, 0x5f, 0x67, 0x6d, 0x6d, 0x61, 0x5f, 0x73, 0x73, 0x5f, 0x77, 0x61, 0x72, 0x70
        /*0062*/ 	.byte	0x73, 0x70, 0x65, 0x63, 0x69, 0x61, 0x6c, 0x69, 0x7a, 0x65, 0x64, 0x2e, 0x68, 0x70, 0x70, 0x00
	.type		__unnamed_1,@object
	.size		__unnamed_1,(.L_0 - __unnamed_1)
__unnamed_1:
        /*0072*/ 	.byte	0x76, 0x6f, 0x69, 0x64, 0x20, 0x63, 0x75, 0x74, 0x6c, 0x61, 0x73, 0x73, 0x3a, 0x3a, 0x67, 0x65
        /* <DEDUP_REMOVED lines=180> */
        /*0bc2*/ 	.byte	0x74, 0x79, 0x5d, 0x00
.L_0:


//--------------------- .nv.shared._ZN7cutlass13device_kernelINS_4gemm6kernel13GemmUniversalIN4cute5tupleIJiiiiEEENS1_10collective13CollectiveMmaINS1_34MainloopSm90TmaGmmaWarpSpecializedILi5ENS5_IJNS4_1CILi2EEENSA_ILi1EEESC_EEENS1_35KernelTmaWarpSpecializedCooperativeEEENS5_IJNSA_ILi256EEENSA_ILi96EEENSA_ILi64EEEEEENS_6half_tENS5_IJlSC_lEEESK_SL_NS4_8TiledMMAINS4_8MMA_AtomIJNS4_4SM904GMMA25MMA_64x96x16_F32F16F16_SSILNSP_5MajorE0ELSR_0ELNSP_7ScaleInE1ELSS_1EEEEEENS4_6LayoutISD_NS5_IJSC_NSA_ILi0EEESW_EEEEENS5_IJNS4_10UnderscoreESZ_SZ_EEEEENS4_13SM90_TMA_LOADENS4_14ComposedLayoutINS4_7SwizzleILi3ELi4ELi3EEENS4_18smem_ptr_flag_bitsILi16EEENSV_INS5_IJNSA_ILi8EEESI_EEENS5_IJSI_SC_EEEEEEEvNS4_8identityENS4_23SM90_TMA_LOAD_MULTICASTES1C_vS1D_EENS_8epilogue10collective6detail29Sm90TmaWarpSpecializedAdapterINS1H_15DefaultEpilogueISK_SL_SL_NS1G_6thread17LinearCombinationISK_Li1EffLNS1L_9ScaleType4KindE0ELNS_15FloatRoundStyleE2ESK_EENS1_15EpilogueDefaultEEEEEvvEEEEvNT_6ParamsE --------------------------
	.section	.nv.shared._ZN7cutlass13device_kernelINS_4gemm6kernel13GemmUniversalIN4cute5tupleIJiiiiEEENS1_10collective13CollectiveMmaINS1_34MainloopSm90TmaGmmaWarpSpecializedILi5ENS5_IJNS4_1CILi2EEENSA_ILi1EEESC_EEENS1_35KernelTmaWarpSpecializedCooperativeEEENS5_IJNSA_ILi256EEENSA_ILi96EEENSA_ILi64EEEEEENS_6half_tENS5_IJlSC_lEEESK_SL_NS4_8TiledMMAINS4_8MMA_AtomIJNS4_4SM904GMMA25MMA_64x96x16_F32F16F16_SSILNSP_5MajorE0ELSR_0ELNSP_7ScaleInE1ELSS_1EEEEEENS4_6LayoutISD_NS5_IJSC_NSA_ILi0EEESW_EEEEENS5_IJNS4_10UnderscoreESZ_SZ_EEEEENS4_13SM90_TMA_LOADENS4_14ComposedLayoutINS4_7SwizzleILi3ELi4ELi3EEENS4_18smem_ptr_flag_bitsILi16EEENSV_INS5_IJNSA_ILi8EEESI_EEENS5_IJSI_SC_EEEEEEEvNS4_8identityENS4_23SM90_TMA_LOAD_MULTICASTES1C_vS1D_EENS_8epilogue10collective6detail29Sm90TmaWarpSpecializedAdapterINS1H_15DefaultEpilogueISK_SL_SL_NS1G_6thread17LinearCombinationISK_Li1EffLNS1L_9ScaleType4KindE0ELNS_15FloatRoundStyleE2ESK_EENS1_15EpilogueDefaultEEEEEvvEEEEvNT_6ParamsE,"aw",@nobits
	.sectionflags	@""
	.align	16
	.zero		1024


//--------------------- .nv.shared.reserved.0     --------------------------
	.section	.nv.shared.reserved.0,"aw",@nobits
	.weak		__nv_reservedSMEM_offset_0_alias
	.size		__nv_reservedSMEM_offset_0_alias, 0, 0
	.other		__nv_reservedSMEM_offset_0_alias,@"STO_CUDA_RESERVED_SHARED STV_DEFAULT"
__nv_reservedSMEM_offset_0_alias:
	.zero		0


//--------------------- .nv.global                --------------------------
	.section	.nv.global,"aw",@nobits
.nv.global:
	.type		_ZN39_INTERNAL_94a519eb_4_k_cu_8363e6b5_75014cute1_E,@object
	.size		_ZN39_INTERNAL_94a519eb_4_k_cu_8363e6b5_75014cute1_E,(_ZN39_INTERNAL_94a519eb_4_k_cu_8363e6b5_75014cuda3std3__45__cpo6cbeginE - _ZN39_INTERNAL_94a519eb_4_k_cu_8363e6b5_75014cute1_E)
_ZN39_INTERNAL_94a519eb_4_k_cu_8363e6b5_75014cute1_E:
	.zero		1
	.type		_ZN39_INTERNAL_94a519eb_4_k_cu_8363e6b5_75014cuda3std3__45__cpo6cbeginE,@object
	.size		_ZN39_INTERNAL_94a519eb_4_k_cu_8363e6b5_75014cuda3std3__45__cpo6cbeginE,(_ZN39_INTERNAL_94a519eb_4_k_cu_8363e6b5_75014cuda3std3__48in_placeE - _ZN39_INTERNAL_94a519eb_4_k_cu_8363e6b5_75014cuda3std3__45__cpo6cbeginE)
_ZN39_INTERNAL_94a519eb_4_k_cu_8363e6b5_75014cuda3std3__45__cpo6cbeginE:
	.zero		1
	.type		_ZN39_INTERNAL_94a519eb_4_k_cu_8363e6b5_75014cuda3std3__48in_placeE,@object
	.size		_ZN39_INTERNAL_94a519eb_4_k_cu_8363e6b5_75014cuda3std3__48in_placeE,(_ZN39_INTERNAL_94a519eb_4_k_cu_8363e6b5_75014cuda3std6ranges3__45__cpo9iter_moveE - _ZN39_INTERNAL_94a519eb_4_k_cu_8363e6b5_75014cuda3std3__48in_placeE)
_ZN39_INTERNAL_94a519eb_4_k_cu_8363e6b5_75014cuda3std3__48in_placeE:
	.zero		1
	.type		_ZN39_INTERNAL_94a519eb_4_k_cu_8363e6b5_75014cuda3std6ranges3__45__cpo9iter_moveE,@object
	.size		_ZN39_INTERNAL_94a519eb_4_k_cu_8363e6b5_75014cuda3std6ranges3__45__cpo9iter_moveE,(_ZN39_INTERNAL_94a519eb_4_k_cu_8363e6b5_75014cuda3std3__45__cpo5beginE - _ZN39_INTERNAL_94a519eb_4_k_cu_8363e6b5_75014cuda3std6ranges3__45__cpo9iter_moveE)
_ZN39_INTERNAL_94a519eb_4_k_cu_8363e6b5_75014cuda3std6ranges3__45__cpo9iter_moveE:
	.zero		1
	.type		_ZN39_INTERNAL_94a519eb_4_k_cu_8363e6b5_75014cuda3std3__45__cpo5beginE,@object
	.size		_ZN39_INTERNAL_94a519eb_4_k_cu_8363e6b5_75014cuda3std3__45__cpo5beginE,(_ZN39_INTERNAL_94a519eb_4_k_cu_8363e6b5_75014cuda3std3__441_GLOBAL__N__94a519eb_4_k_cu_8363e6b5_75016ignoreE - _ZN39_INTERNAL_94a519eb_4_k_cu_8363e6b5_75014cuda3std3__45__cpo5beginE)
_ZN39_INTERNAL_94a519eb_4_k_cu_8363e6b5_75014cuda3std3__45__cpo5beginE:
	.zero		1
	.type		_ZN39_INTERNAL_94a519eb_4_k_cu_8363e6b5_75014cuda3std3__441_GLOBAL__N__94a519eb_4_k_cu_8363e6b5_75016ignoreE,@object
	.size		_ZN39_INTERNAL_94a519eb_4_k_cu_8363e6b5_75014cuda3std3__441_GLOBAL__N__94a519eb_4_k_cu_8363e6b5_75016ignoreE,(_ZN39_INTERNAL_94a519eb_4_k_cu_8363e6b5_75014cute7productE - _ZN39_INTERNAL_94a519eb_4_k_cu_8363e6b5_75014cuda3std3__441_GLOBAL__N__94a519eb_4_k_cu_8363e6b5_75016ignoreE)
_ZN39_INTERNAL_94a519eb_4_k_cu_8363e6b5_75014cuda3std3__441_GLOBAL__N__94a519eb_4_k_cu_8363e6b5_75016ignoreE:
	.zero		1
	.type		_ZN39_INTERNAL_94a519eb_4_k_cu_8363e6b5_75014cute7productE,@object
	.size		_ZN39_INTERNAL_94a519eb_4_k_cu_8363e6b5_75014cute7productE,(_ZN39_INTERNAL_94a519eb_4_k_cu_8363e6b5_75014cuda3std3__45__cpo3endE - _ZN39_INTERNAL_94a519eb_4_k_cu_8363e6b5_75014cute7productE)
_ZN39_INTERNAL_94a519eb_4_k_cu_8363e6b5_75014cute7productE:
	.zero		1
	.type		_ZN39_INTERNAL_94a519eb_4_k_cu_8363e6b5_75014cuda3std3__45__cpo3endE,@object
	.size		_ZN39_INTERNAL_94a519eb_4_k_cu_8363e6b5_75014cuda3std3__45__cpo3endE,(_ZN39_INTERNAL_94a519eb_4_k_cu_8363e6b5_75014cuda3std3__419piecewise_constructE - _ZN39_INTERNAL_94a519eb_4_k_cu_8363e6b5_75014cuda3std3__45__cpo3endE)
_ZN39_INTERNAL_94a519eb_4_k_cu_8363e6b5_75014cuda3std3__45__cpo3endE:
	.zero		1
	.type		_ZN39_INTERNAL_94a519eb_4_k_cu_8363e6b5_75014cuda3std3__419piecewise_constructE,@object
	.size		_ZN39_INTERNAL_94a519eb_4_k_cu_8363e6b5_75014cuda3std3__419piecewise_constructE,(_ZN39_INTERNAL_94a519eb_4_k_cu_8363e6b5_75014cuda3std3__45__cpo4cendE - _ZN39_INTERNAL_94a519eb_4_k_cu_8363e6b5_75014cuda3std3__419piecewise_constructE)
_ZN39_INTERNAL_94a519eb_4_k_cu_8363e6b5_75014cuda3std3__419piecewise_constructE:
	.zero		1
	.type		_ZN39_INTERNAL_94a519eb_4_k_cu_8363e6b5_75014cuda3std3__45__cpo4cendE,@object
	.size		_ZN39_INTERNAL_94a519eb_4_k_cu_8363e6b5_75014cuda3std3__45__cpo4cendE,(_ZN39_INTERNAL_94a519eb_4_k_cu_8363e6b5_75014cuda3std6ranges3__45__cpo4swapE - _ZN39_INTERNAL_94a519eb_4_k_cu_8363e6b5_75014cuda3std3__45__cpo4cendE)
_ZN39_INTERNAL_94a519eb_4_k_cu_8363e6b5_75014cuda3std3__45__cpo4cendE:
	.zero		1
	.type		_ZN39_INTERNAL_94a519eb_4_k_cu_8363e6b5_75014cuda3std6ranges3__45__cpo4swapE,@object
	.size		_ZN39_INTERNAL_94a519eb_4_k_cu_8363e6b5_75014cuda3std6ranges3__45__cpo4swapE,(.L_8 - _ZN39_INTERNAL_94a519eb_4_k_cu_8363e6b5_75014cuda3std6ranges3__45__cpo4swapE)
_ZN39_INTERNAL_94a519eb_4_k_cu_8363e6b5_75014cuda3std6ranges3__45__cpo4swapE:
	.zero		1
.L_8:


//--------------------- .nv.constant0._ZN7cutlass13device_kernelINS_4gemm6kernel13GemmUniversalIN4cute5tupleIJiiiiEEENS1_10collective13CollectiveMmaINS1_34MainloopSm90TmaGmmaWarpSpecializedILi5ENS5_IJNS4_1CILi2EEENSA_ILi1EEESC_EEENS1_35KernelTmaWarpSpecializedCooperativeEEENS5_IJNSA_ILi256EEENSA_ILi96EEENSA_ILi64EEEEEENS_6half_tENS5_IJlSC_lEEESK_SL_NS4_8TiledMMAINS4_8MMA_AtomIJNS4_4SM904GMMA25MMA_64x96x16_F32F16F16_SSILNSP_5MajorE0ELSR_0ELNSP_7ScaleInE1ELSS_1EEEEEENS4_6LayoutISD_NS5_IJSC_NSA_ILi0EEESW_EEEEENS5_IJNS4_10UnderscoreESZ_SZ_EEEEENS4_13SM90_TMA_LOADENS4_14ComposedLayoutINS4_7SwizzleILi3ELi4ELi3EEENS4_18smem_ptr_flag_bitsILi16EEENSV_INS5_IJNSA_ILi8EEESI_EEENS5_IJSI_SC_EEEEEEEvNS4_8identityENS4_23SM90_TMA_LOAD_MULTICASTES1C_vS1D_EENS_8epilogue10collective6detail29Sm90TmaWarpSpecializedAdapterINS1H_15DefaultEpilogueISK_SL_SL_NS1G_6thread17LinearCombinationISK_Li1EffLNS1L_9ScaleType4KindE0ELNS_15FloatRoundStyleE2ESK_EENS1_15EpilogueDefaultEEEEEvvEEEEvNT_6ParamsE --------------------------
	.section	.nv.constant0._ZN7cutlass13device_kernelINS_4gemm6kernel13GemmUniversalIN4cute5tupleIJiiiiEEENS1_10collective13CollectiveMmaINS1_34MainloopSm90TmaGmmaWarpSpecializedILi5ENS5_IJNS4_1CILi2EEENSA_ILi1EEESC_EEENS1_35KernelTmaWarpSpecializedCooperativeEEENS5_IJNSA_ILi256EEENSA_ILi96EEENSA_ILi64EEEEEENS_6half_tENS5_IJlSC_lEEESK_SL_NS4_8TiledMMAINS4_8MMA_AtomIJNS4_4SM904GMMA25MMA_64x96x16_F32F16F16_SSILNSP_5MajorE0ELSR_0ELNSP_7ScaleInE1ELSS_1EEEEEENS4_6LayoutISD_NS5_IJSC_NSA_ILi0EEESW_EEEEENS5_IJNS4_10UnderscoreESZ_SZ_EEEEENS4_13SM90_TMA_LOADENS4_14ComposedLayoutINS4_7SwizzleILi3ELi4ELi3EEENS4_18smem_ptr_flag_bitsILi16EEENSV_INS5_IJNSA_ILi8EEESI_EEENS5_IJSI_SC_EEEEEEEvNS4_8identityENS4_23SM90_TMA_LOAD_MULTICASTES1C_vS1D_EENS_8epilogue10collective6detail29Sm90TmaWarpSpecializedAdapterINS1H_15DefaultEpilogueISK_SL_SL_NS1G_6thread17LinearCombinationISK_Li1EffLNS1L_9ScaleType4KindE0ELNS_15FloatRoundStyleE2ESK_EENS1_15EpilogueDefaultEEEEEvvEEEEvNT_6ParamsE,"a",@progbits
	.sectionflags	@""
	.align	4
.nv.constant0._ZN7cutlass13device_kernelINS_4gemm6kernel13GemmUniversalIN4cute5tupleIJiiiiEEENS1_10collective13CollectiveMmaINS1_34MainloopSm90TmaGmmaWarpSpecializedILi5ENS5_IJNS4_1CILi2EEENSA_ILi1EEESC_EEENS1_35KernelTmaWarpSpecializedCooperativeEEENS5_IJNSA_ILi256EEENSA_ILi96EEENSA_ILi64EEEEEENS_6half_tENS5_IJlSC_lEEESK_SL_NS4_8TiledMMAINS4_8MMA_AtomIJNS4_4SM904GMMA25MMA_64x96x16_F32F16F16_SSILNSP_5MajorE0ELSR_0ELNSP_7ScaleInE1ELSS_1EEEEEENS4_6LayoutISD_NS5_IJSC_NSA_ILi0EEESW_EEEEENS5_IJNS4_10UnderscoreESZ_SZ_EEEEENS4_13SM90_TMA_LOADENS4_14ComposedLayoutINS4_7SwizzleILi3ELi4ELi3EEENS4_18smem_ptr_flag_bitsILi16EEENSV_INS5_IJNSA_ILi8EEESI_EEENS5_IJSI_SC_EEEEEEEvNS4_8identityENS4_23SM90_TMA_LOAD_MULTICASTES1C_vS1D_EENS_8epilogue10collective6detail29Sm90TmaWarpSpecializedAdapterINS1H_15DefaultEpilogueISK_SL_SL_NS1G_6thread17LinearCombinationISK_Li1EffLNS1L_9ScaleType4KindE0ELNS_15FloatRoundStyleE2ESK_EENS1_15EpilogueDefaultEEEEEvvEEEEvNT_6ParamsE:
	.zero		1664


//--------------------- SYMBOLS --------------------------

	.type		.nv.reservedSmem.offset0,@object
	.size		.nv.reservedSmem.offset0,0x4
	.type		__assertfail,@function
